	.headerflags	@"EF_CUDA_TEXMODE_UNIFIED EF_CUDA_64BIT_ADDRESS EF_CUDA_ACCELERATORS EF_CUDA_SM90 EF_CUDA_VIRTUAL_SM(EF_CUDA_SM90)"
	.elftype	@"ET_EXEC"


//--------------------- .nv.info                  --------------------------
	.section	.nv.info,"",@"SHT_CUDA_INFO"
	.align	4


	//----- nvinfo : EIATTR_REGCOUNT
	.align		4
        /*0000*/ 	.byte	0x04, 0x2f
        /*0002*/ 	.short	(.L_1 - .L_0)
	.align		4
.L_0:
        /*0004*/ 	.word	index@(triton_poi_fused_cat_28)
        /*0008*/ 	.word	0x00000020


	//----- nvinfo : EIATTR_MIN_STACK_SIZE
	.align		4
.L_1:
        /*000c*/ 	.byte	0x04, 0x12
        /*000e*/ 	.short	(.L_3 - .L_2)
	.align		4
.L_2:
        /*0010*/ 	.word	index@(triton_poi_fused_cat_28)
        /*0014*/ 	.word	0x00000000


	//----- nvinfo : EIATTR_FRAME_SIZE
	.align		4
.L_3:
        /*0018*/ 	.byte	0x04, 0x11
        /*001a*/ 	.short	(.L_5 - .L_4)
	.align		4
.L_4:
        /*001c*/ 	.word	index@(triton_poi_fused_cat_28)
        /*0020*/ 	.word	0x00000000


	//----- nvinfo : EIATTR_MIN_STACK_SIZE
	.align		4
.L_5:
        /*0024*/ 	.byte	0x04, 0x12
        /*0026*/ 	.short	(.L_7 - .L_6)
	.align		4
.L_6:
        /*0028*/ 	.word	index@(triton_poi_fused_cat_28)
        /*002c*/ 	.word	0x00000000
.L_7:


//--------------------- .nv.info.triton_poi_fused_cat_28 --------------------------
	.section	.nv.info.triton_poi_fused_cat_28,"",@"SHT_CUDA_INFO"
	.sectionflags	@""
	.align	4


	//----- nvinfo : EIATTR_CUDA_API_VERSION
	.align		4
        /*0000*/ 	.byte	0x04, 0x37
        /*0002*/ 	.short	(.L_9 - .L_8)
.L_8:
        /*0004*/ 	.word	0x0000007c


	//----- nvinfo : EIATTR_KPARAM_INFO
	.align		4
.L_9:
        /*0008*/ 	.byte	0x04, 0x17
        /*000a*/ 	.short	(.L_11 - .L_10)
.L_10:
        /*000c*/ 	.word	0x00000000
        /*0010*/ 	.short	0x001f
        /*0012*/ 	.short	0x00f8
        /*0014*/ 	.byte	0x00, 0xf0, 0x11, 0x00


	//----- nvinfo : EIATTR_KPARAM_INFO
	.align		4
.L_11:
        /*0018*/ 	.byte	0x04, 0x17
        /*001a*/ 	.short	(.L_13 - .L_12)
.L_12:
        /*001c*/ 	.word	0x00000000
        /*0020*/ 	.short	0x001e
        /*0022*/ 	.short	0x00f0
        /*0024*/ 	.byte	0x00, 0xf4, 0x21, 0x00


	//----- nvinfo : EIATTR_KPARAM_INFO
	.align		4
.L_13:
        /*0028*/ 	.byte	0x04, 0x17
        /*002a*/ 	.short	(.L_15 - .L_14)
.L_14:
        /*002c*/ 	.word	0x00000000
        /*0030*/ 	.short	0x001d
        /*0032*/ 	.short	0x00e8
        /*0034*/ 	.byte	0x00, 0xf4, 0x21, 0x00


	//----- nvinfo : EIATTR_KPARAM_INFO
	.align		4
.L_15:
        /*0038*/ 	.byte	0x04, 0x17
        /*003a*/ 	.short	(.L_17 - .L_16)
.L_16:
        /*003c*/ 	.word	0x00000000
        /*0040*/ 	.short	0x001c
        /*0042*/ 	.short	0x00e0
        /*0044*/ 	.byte	0x00, 0xf4, 0x21, 0x00


	//----- nvinfo : EIATTR_KPARAM_INFO
	.align		4
.L_17:
        /*0048*/ 	.byte	0x04, 0x17
        /*004a*/ 	.short	(.L_19 - .L_18)
.L_18:
        /*004c*/ 	.word	0x00000000
        /*0050*/ 	.short	0x001b
        /*0052*/ 	.short	0x00d8
        /*0054*/ 	.byte	0x00, 0xf4, 0x21, 0x00


	//----- nvinfo : EIATTR_KPARAM_INFO
	.align		4
.L_19:
        /*0058*/ 	.byte	0x04, 0x17
        /*005a*/ 	.short	(.L_21 - .L_20)
.L_20:
        /*005c*/ 	.word	0x00000000
        /*0060*/ 	.short	0x001a
        /*0062*/ 	.short	0x00d0
        /*0064*/ 	.byte	0x00, 0xf4, 0x21, 0x00


	//----- nvinfo : EIATTR_KPARAM_INFO
	.align		4
.L_21:
        /*0068*/ 	.byte	0x04, 0x17
        /*006a*/ 	.short	(.L_23 - .L_22)
.L_22:
        /*006c*/ 	.word	0x00000000
        /*0070*/ 	.short	0x0019
        /*0072*/ 	.short	0x00c8
        /*0074*/ 	.byte	0x00, 0xf4, 0x21, 0x00


	//----- nvinfo : EIATTR_KPARAM_INFO
	.align		4
.L_23:
        /*0078*/ 	.byte	0x04, 0x17
        /*007a*/ 	.short	(.L_25 - .L_24)
.L_24:
        /*007c*/ 	.word	0x00000000
        /*0080*/ 	.short	0x0018
        /*0082*/ 	.short	0x00c0
        /*0084*/ 	.byte	0x00, 0xf4, 0x21, 0x00


	//----- nvinfo : EIATTR_KPARAM_INFO
	.align		4
.L_25:
        /*0088*/ 	.byte	0x04, 0x17
        /*008a*/ 	.short	(.L_27 - .L_26)
.L_26:
        /*008c*/ 	.word	0x00000000
        /*0090*/ 	.short	0x0017
        /*0092*/ 	.short	0x00b8
        /*0094*/ 	.byte	0x00, 0xf4, 0x21, 0x00


	//----- nvinfo : EIATTR_KPARAM_INFO
	.align		4
.L_27:
        /*0098*/ 	.byte	0x04, 0x17
        /*009a*/ 	.short	(.L_29 - .L_28)
.L_28:
        /*009c*/ 	.word	0x00000000
        /*00a0*/ 	.short	0x0016
        /*00a2*/ 	.short	0x00b0
        /*00a4*/ 	.byte	0x00, 0xf4, 0x21, 0x00


	//----- nvinfo : EIATTR_KPARAM_INFO
	.align		4
.L_29:
        /*00a8*/ 	.byte	0x04, 0x17
        /*00aa*/ 	.short	(.L_31 - .L_30)
.L_30:
        /*00ac*/ 	.word	0x00000000
        /*00b0*/ 	.short	0x0015
        /*00b2*/ 	.short	0x00a8
        /*00b4*/ 	.byte	0x00, 0xf4, 0x21, 0x00


	//----- nvinfo : EIATTR_KPARAM_INFO
	.align		4
.L_31:
        /*00b8*/ 	.byte	0x04, 0x17
        /*00ba*/ 	.short	(.L_33 - .L_32)
.L_32:
        /*00bc*/ 	.word	0x00000000
        /*00c0*/ 	.short	0x0014
        /*00c2*/ 	.short	0x00a0
        /*00c4*/ 	.byte	0x00, 0xf4, 0x21, 0x00


	//----- nvinfo : EIATTR_KPARAM_INFO
	.align		4
.L_33:
        /*00c8*/ 	.byte	0x04, 0x17
        /*00ca*/ 	.short	(.L_35 - .L_34)
.L_34:
        /*00cc*/ 	.word	0x00000000
        /*00d0*/ 	.short	0x0013
        /*00d2*/ 	.short	0x0098
        /*00d4*/ 	.byte	0x00, 0xf4, 0x21, 0x00


	//----- nvinfo : EIATTR_KPARAM_INFO
	.align		4
.L_35:
        /*00d8*/ 	.byte	0x04, 0x17
        /*00da*/ 	.short	(.L_37 - .L_36)
.L_36:
        /*00dc*/ 	.word	0x00000000
        /*00e0*/ 	.short	0x0012
        /*00e2*/ 	.short	0x0090
        /*00e4*/ 	.byte	0x00, 0xf4, 0x21, 0x00


	//----- nvinfo : EIATTR_KPARAM_INFO
	.align		4
.L_37:
        /*00e8*/ 	.byte	0x04, 0x17
        /*00ea*/ 	.short	(.L_39 - .L_38)
.L_38:
        /*00ec*/ 	.word	0x00000000
        /*00f0*/ 	.short	0x0011
        /*00f2*/ 	.short	0x0088
        /*00f4*/ 	.byte	0x00, 0xf4, 0x21, 0x00


	//----- nvinfo : EIATTR_KPARAM_INFO
	.align		4
.L_39:
        /*00f8*/ 	.byte	0x04, 0x17
        /*00fa*/ 	.short	(.L_41 - .L_40)
.L_40:
        /*00fc*/ 	.word	0x00000000
        /*0100*/ 	.short	0x0010
        /*0102*/ 	.short	0x0080
        /*0104*/ 	.byte	0x00, 0xf4, 0x21, 0x00


	//----- nvinfo : EIATTR_KPARAM_INFO
	.align		4
.L_41:
        /*0108*/ 	.byte	0x04, 0x17
        /*010a*/ 	.short	(.L_43 - .L_42)
.L_42:
        /*010c*/ 	.word	0x00000000
        /*0110*/ 	.short	0x000f
        /*0112*/ 	.short	0x0078
        /*0114*/ 	.byte	0x00, 0xf4, 0x21, 0x00


	//----- nvinfo : EIATTR_KPARAM_INFO
	.align		4
.L_43:
        /*0118*/ 	.byte	0x04, 0x17
        /*011a*/ 	.short	(.L_45 - .L_44)
.L_44:
        /*011c*/ 	.word	0x00000000
        /*0120*/ 	.short	0x000e
        /*0122*/ 	.short	0x0070
        /*0124*/ 	.byte	0x00, 0xf4, 0x21, 0x00


	//----- nvinfo : EIATTR_KPARAM_INFO
	.align		4
.L_45:
        /*0128*/ 	.byte	0x04, 0x17
        /*012a*/ 	.short	(.L_47 - .L_46)
.L_46:
        /*012c*/ 	.word	0x00000000
        /*0130*/ 	.short	0x000d
        /*0132*/ 	.short	0x0068
        /*0134*/ 	.byte	0x00, 0xf4, 0x21, 0x00


	//----- nvinfo : EIATTR_KPARAM_INFO
	.align		4
.L_47:
        /*0138*/ 	.byte	0x04, 0x17
        /*013a*/ 	.short	(.L_49 - .L_48)
.L_48:
        /*013c*/ 	.word	0x00000000
        /*0140*/ 	.short	0x000c
        /*0142*/ 	.short	0x0060
        /*0144*/ 	.byte	0x00, 0xf4, 0x21, 0x00


	//----- nvinfo : EIATTR_KPARAM_INFO
	.align		4
.L_49:
        /*0148*/ 	.byte	0x04, 0x17
        /*014a*/ 	.short	(.L_51 - .L_50)
.L_50:
        /*014c*/ 	.word	0x00000000
        /*0150*/ 	.short	0x000b
        /*0152*/ 	.short	0x0058
        /*0154*/ 	.byte	0x00, 0xf4, 0x21, 0x00


	//----- nvinfo : EIATTR_KPARAM_INFO
	.align		4
.L_51:
        /*0158*/ 	.byte	0x04, 0x17
        /*015a*/ 	.short	(.L_53 - .L_52)
.L_52:
        /*015c*/ 	.word	0x00000000
        /*0160*/ 	.short	0x000a
        /*0162*/ 	.short	0x0050
        /*0164*/ 	.byte	0x00, 0xf4, 0x21, 0x00


	//----- nvinfo : EIATTR_KPARAM_INFO
	.align		4
.L_53:
        /*0168*/ 	.byte	0x04, 0x17
        /*016a*/ 	.short	(.L_55 - .L_54)
.L_54:
        /*016c*/ 	.word	0x00000000
        /*0170*/ 	.short	0x0009
        /*0172*/ 	.short	0x0048
        /*0174*/ 	.byte	0x00, 0xf4, 0x21, 0x00


	//----- nvinfo : EIATTR_KPARAM_INFO
	.align		4
.L_55:
        /*0178*/ 	.byte	0x04, 0x17
        /*017a*/ 	.short	(.L_57 - .L_56)
.L_56:
        /*017c*/ 	.word	0x00000000
        /*0180*/ 	.short	0x0008
        /*0182*/ 	.short	0x0040
        /*0184*/ 	.byte	0x00, 0xf4, 0x21, 0x00


	//----- nvinfo : EIATTR_KPARAM_INFO
	.align		4
.L_57:
        /*0188*/ 	.byte	0x04, 0x17
        /*018a*/ 	.short	(.L_59 - .L_58)
.L_58:
        /*018c*/ 	.word	0x00000000
        /*0190*/ 	.short	0x0007
        /*0192*/ 	.short	0x0038
        /*0194*/ 	.byte	0x00, 0xf4, 0x21, 0x00


	//----- nvinfo : EIATTR_KPARAM_INFO
	.align		4
.L_59:
        /*0198*/ 	.byte	0x04, 0x17
        /*019a*/ 	.short	(.L_61 - .L_60)
.L_60:
        /*019c*/ 	.word	0x00000000
        /*01a0*/ 	.short	0x0006
        /*01a2*/ 	.short	0x0030
        /*01a4*/ 	.byte	0x00, 0xf4, 0x21, 0x00


	//----- nvinfo : EIATTR_KPARAM_INFO
	.align		4
.L_61:
        /*01a8*/ 	.byte	0x04, 0x17
        /*01aa*/ 	.short	(.L_63 - .L_62)
.L_62:
        /*01ac*/ 	.word	0x00000000
        /*01b0*/ 	.short	0x0005
        /*01b2*/ 	.short	0x0028
        /*01b4*/ 	.byte	0x00, 0xf4, 0x21, 0x00


	//----- nvinfo : EIATTR_KPARAM_INFO
	.align		4
.L_63:
        /*01b8*/ 	.byte	0x04, 0x17
        /*01ba*/ 	.short	(.L_65 - .L_64)
.L_64:
        /*01bc*/ 	.word	0x00000000
        /*01c0*/ 	.short	0x0004
        /*01c2*/ 	.short	0x0020
        /*01c4*/ 	.byte	0x00, 0xf4, 0x21, 0x00


	//----- nvinfo : EIATTR_KPARAM_INFO
	.align		4
.L_65:
        /*01c8*/ 	.byte	0x04, 0x17
        /*01ca*/ 	.short	(.L_67 - .L_66)
.L_66:
        /*01cc*/ 	.word	0x00000000
        /*01d0*/ 	.short	0x0003
        /*01d2*/ 	.short	0x0018
        /*01d4*/ 	.byte	0x00, 0xf4, 0x21, 0x00


	//----- nvinfo : EIATTR_KPARAM_INFO
	.align		4
.L_67:
        /*01d8*/ 	.byte	0x04, 0x17
        /*01da*/ 	.short	(.L_69 - .L_68)
.L_68:
        /*01dc*/ 	.word	0x00000000
        /*01e0*/ 	.short	0x0002
        /*01e2*/ 	.short	0x0010
        /*01e4*/ 	.byte	0x00, 0xf4, 0x21, 0x00


	//----- nvinfo : EIATTR_KPARAM_INFO
	.align		4
.L_69:
        /*01e8*/ 	.byte	0x04, 0x17
        /*01ea*/ 	.short	(.L_71 - .L_70)
.L_70:
        /*01ec*/ 	.word	0x00000000
        /*01f0*/ 	.short	0x0001
        /*01f2*/ 	.short	0x0008
        /*01f4*/ 	.byte	0x00, 0xf4, 0x21, 0x00


	//----- nvinfo : EIATTR_KPARAM_INFO
	.align		4
.L_71:
        /*01f8*/ 	.byte	0x04, 0x17
        /*01fa*/ 	.short	(.L_73 - .L_72)
.L_72:
        /*01fc*/ 	.word	0x00000000
        /*0200*/ 	.short	0x0000
        /*0202*/ 	.short	0x0000
        /*0204*/ 	.byte	0x00, 0xf4, 0x21, 0x00


	//----- nvinfo : EIATTR_SPARSE_MMA_MASK
	.align		4
.L_73:
        /*0208*/ 	.byte	0x03, 0x50
        /*020a*/ 	.short	0x0000


	//----- nvinfo : EIATTR_MAXREG_COUNT
	.align		4
        /*020c*/ 	.byte	0x03, 0x1b
        /*020e*/ 	.short	0x00ff


	//----- nvinfo : EIATTR_EXIT_INSTR_OFFSETS
	.align		4
        /*0210*/ 	.byte	0x04, 0x1c
        /*0212*/ 	.short	(.L_75 - .L_74)


	//   ....[0]....
.L_74:
        /*0214*/ 	.word	0x00001ad0


	//----- nvinfo : EIATTR_REQNTID
	.align		4
.L_75:
        /*0218*/ 	.byte	0x04, 0x10
        /*021a*/ 	.short	(.L_77 - .L_76)
.L_76:
        /*021c*/ 	.word	0x00000100
        /*0220*/ 	.word	0x00000001
        /*0224*/ 	.word	0x00000001


	//----- nvinfo : EIATTR_CBANK_PARAM_SIZE
	.align		4
.L_77:
        /*0228*/ 	.byte	0x03, 0x19
        /*022a*/ 	.short	0x00fc


	//----- nvinfo : EIATTR_PARAM_CBANK
	.align		4
        /*022c*/ 	.byte	0x04, 0x0a
        /*022e*/ 	.short	(.L_79 - .L_78)
	.align		4
.L_78:
        /*0230*/ 	.word	index@(.nv.constant0.triton_poi_fused_cat_28)
        /*0234*/ 	.short	0x0210
        /*0236*/ 	.short	0x00fc


	//----- nvinfo : EIATTR_SW_WAR
	.align		4
.L_79:
        /*0238*/ 	.byte	0x04, 0x36
        /*023a*/ 	.short	(.L_81 - .L_80)
.L_80:
        /*023c*/ 	.word	0x00000008
.L_81:


//--------------------- .nv.callgraph             --------------------------
	.section	.nv.callgraph,"",@"SHT_CUDA_CALLGRAPH"
	.align	4
	.sectionentsize	8
	.align		4
        /*0000*/ 	.word	0x00000000
	.align		4
        /*0004*/ 	.word	0xffffffff
	.align		4
        /*0008*/ 	.word	0x00000000
	.align		4
        /*000c*/ 	.word	0xfffffffe
	.align		4
        /*0010*/ 	.word	0x00000000
	.align		4
        /*0014*/ 	.word	0xfffffffd
	.align		4
        /*0018*/ 	.word	0x00000000
	.align		4
        /*001c*/ 	.word	0xfffffffc


//--------------------- .text.triton_poi_fused_cat_28 --------------------------
	.section	.text.triton_poi_fused_cat_28,"ax",@progbits
	.align	128
        .global         triton_poi_fused_cat_28
        .type           triton_poi_fused_cat_28,@function
        .size           triton_poi_fused_cat_28,(.L_x_1 - triton_poi_fused_cat_28)
        .other          triton_poi_fused_cat_28,@"STO_CUDA_ENTRY STV_DEFAULT"
triton_poi_fused_cat_28:
.text.triton_poi_fused_cat_28:
[----:B------:R-:W-:Y:S01]  /*0000*/  LDC R1, c[0x0][0x28] ;  /* 0x00000a00ff017b82 */ /* 0x000fe20000000800 */
[----:B------:R-:W1:Y:S07]  /*0010*/  S2R R0, SR_TID.X ;  /* 0x0000000000007919 */ /* 0x000e6e0000002100 */
[----:B------:R-:W2:Y:S01]  /*0020*/  LDC.64 R8, c[0x0][0x228] ;  /* 0x00008a00ff087b82 */ /* 0x000ea20000000a00 */
[----:B------:R-:W-:Y:S01]  /*0030*/  ULDC.64 UR4, c[0x0][0x208] ;  /* 0x0000820000047ab9 */ /* 0x000fe20000000a00 */
[----:B------:R-:W3:Y:S06]  /*0040*/  S2R R5, SR_CTAID.X ;  /* 0x0000000000057919 */ /* 0x000eec0000002500 */
[----:B------:R-:W4:Y:S08]  /*0050*/  LDC.64 R12, c[0x0][0x230] ;  /* 0x00008c00ff0c7b82 */ /* 0x000f300000000a00 */
[----:B------:R-:W5:Y:S01]  /*0060*/  LDC.64 R20, c[0x0][0x240] ;  /* 0x00009000ff147b82 */ /* 0x000f620000000a00 */
[----:B------:R-:W-:-:S02]  /*0070*/  CS2R R10, SRZ ;  /* 0x00000000000a7805 */ /* 0x000fc4000001ff00 */
[----:B------:R-:W-:Y:S01]  /*0080*/  CS2R R14, SRZ ;  /* 0x00000000000e7805 */ /* 0x000fe2000001ff00 */
[----:B------:R-:W-:Y:S01]  /*0090*/  ULDC.64 UR6, c[0x0][0x238] ;  /* 0x00008e0000067ab9 */ /* 0x000fe20000000a00 */
[----:B------:R-:W-:Y:S01]  /*00a0*/  ULDC.64 UR8, c[0x0][0x270] ;  /* 0x00009c0000087ab9 */ /* 0x000fe20000000a00 */
[----:B-1----:R-:W-:Y:S01]  /*00b0*/  IMAD.SHL.U32 R0, R0, 0x2, RZ ;  /* 0x0000000200007824 */ /* 0x002fe200078e00ff */
[----:B---3--:R-:W-:-:S04]  /*00c0*/  SHF.R.S32.HI R3, RZ, 0x16, R5 ;  /* 0x00000016ff037819 */ /* 0x008fc80000011405 */
[----:B------:R-:W-:Y:S02]  /*00d0*/  LOP3.LUT R0, R0, 0x1fe, RZ, 0xc0, !PT ;  /* 0x000001fe00007812 */ /* 0x000fe400078ec0ff */
[----:B------:R-:W-:-:S03]  /*00e0*/  SGXT R3, R3, 0x1 ;  /* 0x000000010303781a */ /* 0x000fc60000000200 */
[----:B------:R-:W-:-:S05]  /*00f0*/  IMAD R2, R5, 0x200, R0 ;  /* 0x0000020005027824 */ /* 0x000fca00078e0200 */
[-C--:B------:R-:W-:Y:S02]  /*0100*/  LEA.HI R18, R3, R2.reuse, RZ, 0xc ;  /* 0x0000000203127211 */ /* 0x080fe400078f60ff */
[----:B------:R-:W-:Y:S02]  /*0110*/  SHF.R.S32.HI R3, RZ, 0x1f, R2 ;  /* 0x0000001fff037819 */ /* 0x000fe40000011402 */
[----:B------:R-:W-:Y:S02]  /*0120*/  SHF.R.S32.HI R4, RZ, 0xc, R18 ;  /* 0x0000000cff047819 */ /* 0x000fe40000011412 */
[----:B------:R-:W-:-:S03]  /*0130*/  LEA.HI R0, R3, R2, RZ, 0x6 ;  /* 0x0000000203007211 */ /* 0x000fc600078f30ff */
[----:B------:R-:W-:Y:S01]  /*0140*/  IMAD.HI R5, R4, 0x66666667, RZ ;  /* 0x6666666704057827 */ /* 0x000fe200078e02ff */
[----:B------:R-:W-:-:S04]  /*0150*/  SHF.R.S32.HI R3, RZ, 0x6, R0 ;  /* 0x00000006ff037819 */ /* 0x000fc80000011400 */
[----:B------:R-:W-:-:S04]  /*0160*/  SHF.R.U32.HI R6, RZ, 0x1f, R5 ;  /* 0x0000001fff067819 */ /* 0x000fc80000011605 */
[----:B------:R-:W-:-:S05]  /*0170*/  LEA.HI.SX32 R5, R5, R6, 0x19 ;  /* 0x0000000605057211 */ /* 0x000fca00078fcaff */
[----:B------:R-:W-:Y:S01]  /*0180*/  IMAD R4, R5, -0x140, R4 ;  /* 0xfffffec005047824 */ /* 0x000fe200078e0204 */
[----:B------:R-:W-:-:S04]  /*0190*/  LEA.HI R5, R3, R3, RZ, 0x6 ;  /* 0x0000000303057211 */ /* 0x000fc800078f30ff */
[----:B------:R-:W-:Y:S02]  /*01a0*/  LOP3.LUT R17, R4, 0xffffffe0, RZ, 0xc0, !PT ;  /* 0xffffffe004117812 */ /* 0x000fe400078ec0ff */
[----:B------:R-:W-:Y:S02]  /*01b0*/  LOP3.LUT R6, R5, 0xffffffc0, RZ, 0xc0, !PT ;  /* 0xffffffc005067812 */ /* 0x000fe400078ec0ff */
[----:B------:R-:W-:Y:S02]  /*01c0*/  ISETP.NE.AND P2, PT, R17, 0xc0, PT ;  /* 0x000000c01100780c */ /* 0x000fe40003f45270 */
[----:B------:R-:W-:Y:S01]  /*01d0*/  LOP3.LUT R5, R0, 0xffffffc0, RZ, 0xc0, !PT ;  /* 0xffffffc000057812 */ /* 0x000fe200078ec0ff */
[----:B------:R-:W-:Y:S01]  /*01e0*/  IMAD.IADD R3, R3, 0x1, -R6 ;  /* 0x0000000103037824 */ /* 0x000fe200078e0a06 */
[----:B------:R-:W-:-:S03]  /*01f0*/  CS2R R6, SRZ ;  /* 0x0000000000067805 */ /* 0x000fc6000001ff00 */
[----:B--2---:R-:W-:-:S06]  /*0200*/  IMAD.WIDE R22, R3, 0x8, R8 ;  /* 0x0000000803167825 */ /* 0x004fcc00078e0208 */
[----:B------:R-:W2:Y:S01]  /*0210*/  @!P2 LDG.E.EL.64 R6, desc[UR4][R22.64] ;  /* 0x000000041606a981 */ /* 0x000ea2000c2e1b00 */
[----:B------:R-:W-:Y:S01]  /*0220*/  IMAD.IADD R0, R2, 0x1, -R5 ;  /* 0x0000000102007824 */ /* 0x000fe200078e0a05 */
[----:B------:R-:W-:-:S03]  /*0230*/  CS2R R8, SRZ ;  /* 0x0000000000087805 */ /* 0x000fc6000001ff00 */
[----:B----4-:R-:W-:Y:S01]  /*0240*/  IMAD.WIDE R24, R0, 0x8, R12 ;  /* 0x0000000800187825 */ /* 0x010fe200078e020c */
[----:B------:R-:W-:-:S03]  /*0250*/  CS2R R12, SRZ ;  /* 0x00000000000c7805 */ /* 0x000fc6000001ff00 */
[----:B-----5:R-:W-:Y:S01]  /*0260*/  IMAD.WIDE R20, R0, 0x8, R20 ;  /* 0x0000000800147825 */ /* 0x020fe200078e0214 */
[----:B------:R-:W3:Y:S04]  /*0270*/  @!P2 LDG.E.EL.128 R8, desc[UR4][R24.64] ;  /* 0x000000041808a981 */ /* 0x000ee8000c2e1d00 */
[----:B------:R-:W4:Y:S01]  /*0280*/  @!P2 LDG.E.EL.128 R12, desc[UR4][R20.64] ;  /* 0x00000004140ca981 */ /* 0x000f22000c2e1d00 */
[----:B--2---:R-:W-:Y:S02]  /*0290*/  SEL R16, R7, RZ, !P2 ;  /* 0x000000ff07107207 */ /* 0x004fe40005000000 */
[----:B------:R-:W-:Y:S02]  /*02a0*/  SEL R6, R6, RZ, !P2 ;  /* 0x000000ff06067207 */ /* 0x000fe40005000000 */
[----:B------:R-:W-:-:S04]  /*02b0*/  SHF.R.U32.HI R5, RZ, 0x1c, R16 ;  /* 0x0000001cff057819 */ /* 0x000fc80000011610 */
[----:B------:R-:W-:Y:S02]  /*02c0*/  LOP3.LUT R5, R5, 0x8, RZ, 0xc0, !PT ;  /* 0x0000000805057812 */ /* 0x000fe400078ec0ff */
[----:B---3--:R-:W-:Y:S02]  /*02d0*/  SEL R7, R9, RZ, !P2 ;  /* 0x000000ff09077207 */ /* 0x008fe40005000000 */
[----:B------:R-:W-:Y:S02]  /*02e0*/  IADD3 R19, P0, R5, R6, RZ ;  /* 0x0000000605137210 */ /* 0x000fe40007f1e0ff */
[----:B------:R-:W-:Y:S02]  /*02f0*/  SEL R8, R8, RZ, !P2 ;  /* 0x000000ff08087207 */ /* 0x000fe40005000000 */
[----:B------:R-:W-:Y:S01]  /*0300*/  SHF.R.U32.HI R6, RZ, 0x1a, R7 ;  /* 0x0000001aff067819 */ /* 0x000fe20000011607 */
[----:B------:R-:W-:Y:S01]  /*0310*/  IMAD.X R16, RZ, RZ, R16, P0 ;  /* 0x000000ffff107224 */ /* 0x000fe200000e0610 */
[----:B------:R-:W-:-:S02]  /*0320*/  LEA R9, P0, R8, UR6, 0x2 ;  /* 0x0000000608097c11 */ /* 0x000fc4000f8010ff */
[----:B----4-:R-:W-:Y:S02]  /*0330*/  SEL R5, R12, RZ, !P2 ;  /* 0x000000ff0c057207 */ /* 0x010fe40005000000 */
[C---:B------:R-:W-:Y:S01]  /*0340*/  SHF.L.U64.HI R23, R19.reuse, 0x5, R16 ;  /* 0x0000000513177819 */ /* 0x040fe20000010210 */
[----:B------:R-:W-:Y:S01]  /*0350*/  IMAD.SHL.U32 R19, R19, 0x20, RZ ;  /* 0x0000002013137824 */ /* 0x000fe200078e00ff */
[----:B------:R-:W-:Y:S01]  /*0360*/  SEL R12, R13, RZ, !P2 ;  /* 0x000000ff0d0c7207 */ /* 0x000fe20005000000 */
[----:B------:R-:W-:Y:S01]  /*0370*/  VIADD R16, R4, 0xffffff40 ;  /* 0xffffff4004107836 */ /* 0x000fe20000000000 */
[----:B------:R-:W-:Y:S02]  /*0380*/  LOP3.LUT R6, R6, 0x20, RZ, 0xc0, !PT ;  /* 0x0000002006067812 */ /* 0x000fe400078ec0ff */
[----:B------:R-:W-:Y:S01]  /*0390*/  LEA.HI.X R20, R8, UR7, R7, 0x2, P0 ;  /* 0x0000000708147c11 */ /* 0x000fe200080f1407 */
[----:B------:R-:W-:Y:S01]  /*03a0*/  IMAD.SHL.U32 R22, R16, 0x40, RZ ;  /* 0x0000004010167824 */ /* 0x000fe200078e00ff */
[----:B------:R-:W-:-:S02]  /*03b0*/  LEA R7, P3, R5, UR6, 0x2 ;  /* 0x0000000605077c11 */ /* 0x000fc4000f8610ff */
[----:B------:R-:W-:Y:S02]  /*03c0*/  SHF.R.U32.HI R8, RZ, 0x1a, R12 ;  /* 0x0000001aff087819 */ /* 0x000fe4000001160c */
[----:B------:R-:W-:Y:S01]  /*03d0*/  IADD3 R6, P0, P1, R19, R9, R6 ;  /* 0x0000000913067210 */ /* 0x000fe2000791e006 */
[----:B------:R-:W-:Y:S01]  /*03e0*/  IMAD.HI R9, R2, 0x66666667, RZ ;  /* 0x6666666702097827 */ /* 0x000fe200078e02ff */
[----:B------:R-:W-:Y:S02]  /*03f0*/  LEA.HI.X R26, R5, UR7, R12, 0x2, P3 ;  /* 0x00000007051a7c11 */ /* 0x000fe400098f140c */
[----:B------:R-:W1:Y:S01]  /*0400*/  LDC.64 R12, c[0x0][0x248] ;  /* 0x00009200ff0c7b82 */ /* 0x000e620000000a00 */
[----:B------:R-:W-:Y:S02]  /*0410*/  LOP3.LUT R8, R8, 0x20, RZ, 0xc0, !PT ;  /* 0x0000002008087812 */ /* 0x000fe400078ec0ff */
[----:B------:R-:W-:Y:S02]  /*0420*/  SHF.R.U32.HI R24, RZ, 0x1f, R9 ;  /* 0x0000001fff187819 */ /* 0x000fe40000011609 */
[----:B------:R-:W-:-:S02]  /*0430*/  IADD3 R8, P3, P4, R19, R7, R8 ;  /* 0x0000000713087210 */ /* 0x000fc40007c7e008 */
[----:B------:R-:W-:Y:S02]  /*0440*/  IADD3.X R7, R23, R20, RZ, P0, P1 ;  /* 0x0000001417077210 */ /* 0x000fe400007e24ff */
[----:B------:R-:W-:Y:S02]  /*0450*/  CS2R R20, SRZ ;  /* 0x0000000000147805 */ /* 0x000fe4000001ff00 */
[----:B------:R-:W-:Y:S02]  /*0460*/  LEA.HI.SX32 R5, R9, R24, 0xd ;  /* 0x0000001809057211 */ /* 0x000fe400078f6aff */
[----:B------:R-:W-:Y:S01]  /*0470*/  IADD3.X R9, R23, R26, RZ, P3, P4 ;  /* 0x0000001a17097210 */ /* 0x000fe20001fe84ff */
[----:B------:R-:W-:-:S04]  /*0480*/  IMAD.WIDE R6, R22, 0x4, R6 ;  /* 0x0000000416067825 */ /* 0x000fc800078e0206 */
[----:B------:R-:W-:Y:S02]  /*0490*/  IMAD.SHL.U32 R24, R5, 0x800, RZ ;  /* 0x0000080005187824 */ /* 0x000fe400078e00ff */
[----:B------:R-:W-:-:S04]  /*04a0*/  IMAD.WIDE R8, R22, 0x4, R8 ;  /* 0x0000000416087825 */ /* 0x000fc800078e0208 */
[----:B------:R-:W-:-:S04]  /*04b0*/  IMAD.WIDE R6, R24, 0x4, R6 ;  /* 0x0000000418067825 */ /* 0x000fc800078e0206 */
[----:B------:R-:W-:Y:S01]  /*04c0*/  IMAD.WIDE R8, R24, 0x4, R8 ;  /* 0x0000000418087825 */ /* 0x000fe200078e0208 */
[----:B------:R2:W3:Y:S03]  /*04d0*/  @!P2 LDG.E.EL R21, desc[UR4][R6.64] ;  /* 0x000000040615a981 */ /* 0x0004e6000c2e1900 */
[----:B-1----:R-:W-:Y:S01]  /*04e0*/  IMAD.WIDE R12, R0, 0x4, R12 ;  /* 0x00000004000c7825 */ /* 0x002fe200078e020c */
[----:B------:R1:W4:Y:S01]  /*04f0*/  @!P2 LDG.E.EL R20, desc[UR4][R8.64] ;  /* 0x000000040814a981 */ /* 0x000322000c2e1900 */
[----:B--2---:R-:W-:-:S06]  /*0500*/  CS2R R6, SRZ ;  /* 0x0000000000067805 */ /* 0x004fcc000001ff00 */
[----:B------:R2:W5:Y:S01]  /*0510*/  @!P2 LDG.E.EL.64 R6, desc[UR4][R12.64] ;  /* 0x000000040c06a981 */ /* 0x000562000c2e1b00 */
[----:B------:R-:W-:Y:S02]  /*0520*/  SEL R25, R11, RZ, !P2 ;  /* 0x000000ff0b197207 */ /* 0x000fe40005000000 */
[----:B------:R-:W-:Y:S02]  /*0530*/  SEL R11, R15, RZ, !P2 ;  /* 0x000000ff0f0b7207 */ /* 0x000fe40005000000 */
[----:B------:R-:W-:Y:S02]  /*0540*/  SEL R27, R10, RZ, !P2 ;  /* 0x000000ff0a1b7207 */ /* 0x000fe40005000000 */
[----:B------:R-:W-:Y:S02]  /*0550*/  SHF.R.U32.HI R28, RZ, 0x1a, R25 ;  /* 0x0000001aff1c7819 */ /* 0x000fe40000011619 */
[----:B------:R-:W-:Y:S02]  /*0560*/  SEL R26, R14, RZ, !P2 ;  /* 0x000000ff0e1a7207 */ /* 0x000fe40005000000 */
[----:B------:R-:W-:-:S02]  /*0570*/  SHF.R.U32.HI R10, RZ, 0x1a, R11 ;  /* 0x0000001aff0a7819 */ /* 0x000fc4000001160b */
[C---:B------:R-:W-:Y:S02]  /*0580*/  LEA R15, P0, R27.reuse, UR6, 0x2 ;  /* 0x000000061b0f7c11 */ /* 0x040fe4000f8010ff */
[----:B------:R-:W-:Y:S02]  /*0590*/  LOP3.LUT R28, R28, 0x20, RZ, 0xc0, !PT ;  /* 0x000000201c1c7812 */ /* 0x000fe400078ec0ff */
[----:B------:R-:W-:Y:S02]  /*05a0*/  LEA R14, P3, R26, UR6, 0x2 ;  /* 0x000000061a0e7c11 */ /* 0x000fe4000f8610ff */
[----:B------:R-:W-:Y:S02]  /*05b0*/  LOP3.LUT R10, R10, 0x20, RZ, 0xc0, !PT ;  /* 0x000000200a0a7812 */ /* 0x000fe400078ec0ff */
[----:B------:R-:W-:Y:S02]  /*05c0*/  LEA.HI.X R25, R27, UR7, R25, 0x2, P0 ;  /* 0x000000071b197c11 */ /* 0x000fe400080f1419 */
[----:B-1----:R-:W-:-:S02]  /*05d0*/  IADD3 R8, P0, P1, R19, R15, R28 ;  /* 0x0000000f13087210 */ /* 0x002fc4000791e01c */
[----:B--2---:R-:W-:Y:S02]  /*05e0*/  LEA.HI.X R12, R26, UR7, R11, 0x2, P3 ;  /* 0x000000071a0c7c11 */ /* 0x004fe400098f140b */
[----:B------:R-:W-:Y:S01]  /*05f0*/  LOP3.LUT R13, R18, 0xfffff000, RZ, 0xc0, !PT ;  /* 0xfffff000120d7812 */ /* 0x000fe200078ec0ff */
[----:B------:R-:W-:Y:S01]  /*0600*/  IMAD.SHL.U32 R15, R5, 0x80000, RZ ;  /* 0x00080000050f7824 */ /* 0x000fe200078e00ff */
[----:B------:R-:W-:Y:S01]  /*0610*/  IADD3 R10, P3, P4, R19, R14, R10 ;  /* 0x0000000e130a7210 */ /* 0x000fe20007c7e00a */
[----:B------:R-:W-:Y:S01]  /*0620*/  ULDC.64 UR6, c[0x0][0x218] ;  /* 0x0000860000067ab9 */ /* 0x000fe20000000a00 */
[C---:B------:R-:W-:Y:S02]  /*0630*/  IADD3.X R9, R23.reuse, R25, RZ, P0, P1 ;  /* 0x0000001917097210 */ /* 0x040fe400007e24ff */
[----:B------:R-:W-:Y:S01]  /*0640*/  IADD3.X R11, R23, R12, RZ, P3, P4 ;  /* 0x0000000c170b7210 */ /* 0x000fe20001fe84ff */
[----:B------:R-:W-:-:S04]  /*0650*/  IMAD.WIDE R8, R22, 0x4, R8 ;  /* 0x0000000416087825 */ /* 0x000fc800078e0208 */
[----:B------:R-:W-:-:S04]  /*0660*/  IMAD.WIDE R18, R22, 0x4, R10 ;  /* 0x0000000416127825 */ /* 0x000fc800078e020a */
[----:B------:R-:W-:Y:S02]  /*0670*/  IMAD.IADD R22, R2, 0x1, -R13 ;  /* 0x0000000102167824 */ /* 0x000fe400078e0a0d */
[----:B------:R-:W-:Y:S01]  /*0680*/  IMAD.SHL.U32 R10, R4, 0x1000, RZ ;  /* 0x00001000040a7824 */ /* 0x000fe200078e00ff */
[----:B------:R-:W1:Y:S01]  /*0690*/  LDC.64 R12, c[0x0][0x260] ;  /* 0x00009800ff0c7b82 */ /* 0x000e620000000a00 */
[----:B------:R-:W-:Y:S01]  /*06a0*/  IMAD.MOV.U32 R23, RZ, RZ, RZ ;  /* 0x000000ffff177224 */ /* 0x000fe200078e00ff */
[----:B------:R-:W-:Y:S01]  /*06b0*/  SHF.R.S32.HI R11, RZ, 0x1f, R15 ;  /* 0x0000001fff0b7819 */ /* 0x000fe2000001140f */
[----:B------:R-:W-:Y:S01]  /*06c0*/  IMAD.WIDE R8, R24, 0x4, R8 ;  /* 0x0000000418087825 */ /* 0x000fe200078e0208 */
[----:B------:R-:W-:Y:S02]  /*06d0*/  SHF.R.S32.HI R25, RZ, 0x1f, R22 ;  /* 0x0000001fff197819 */ /* 0x000fe40000011416 */
[----:B------:R-:W-:Y:S02]  /*06e0*/  IADD3 R15, P0, P1, R10, R22, R15 ;  /* 0x000000160a0f7210 */ /* 0x000fe4000791e00f */
[----:B------:R-:W-:Y:S01]  /*06f0*/  SHF.R.S32.HI R14, RZ, 0x1f, R10 ;  /* 0x0000001fff0e7819 */ /* 0x000fe2000001140a */
[----:B------:R2:W5:Y:S01]  /*0700*/  @!P2 LDG.E.EL R23, desc[UR4][R8.64] ;  /* 0x000000040817a981 */ /* 0x000562000c2e1900 */
[----:B------:R-:W-:-:S02]  /*0710*/  IMAD.WIDE R18, R24, 0x4, R18 ;  /* 0x0000000418127825 */ /* 0x000fc400078e0212 */
[----:B------:R-:W-:Y:S02]  /*0720*/  IADD3.X R14, R14, R25, R11, P0, P1 ;  /* 0x000000190e0e7210 */ /* 0x000fe400007e240b */
[----:B------:R-:W3:Y:S01]  /*0730*/  LDC.64 R10, c[0x0][0x220] ;  /* 0x00008800ff0a7b82 */ /* 0x000ee20000000a00 */
[----:B------:R-:W-:-:S07]  /*0740*/  IMAD.MOV.U32 R25, RZ, RZ, RZ ;  /* 0x000000ffff197224 */ /* 0x000fce00078e00ff */
[----:B--2---:R-:W2:Y:S01]  /*0750*/  LDC.64 R8, c[0x0][0x250] ;  /* 0x00009400ff087b82 */ /* 0x004ea20000000a00 */
[----:B------:R1:W5:Y:S01]  /*0760*/  @!P2 LDG.E.EL R25, desc[UR4][R18.64] ;  /* 0x000000041219a981 */ /* 0x000362000c2e1900 */
[----:B------:R-:W-:Y:S01]  /*0770*/  ISETP.NE.AND P1, PT, R17, 0xe0, PT ;  /* 0x000000e01100780c */ /* 0x000fe20003f25270 */
[----:B-1----:R-:W-:-:S05]  /*0780*/  IMAD.WIDE R12, R3, 0x8, R12 ;  /* 0x00000008030c7825 */ /* 0x002fca00078e020c */
[----:B0-----:R-:W0:Y:S01]  /*0790*/  LDC.64 R18, c[0x0][0x268] ;  /* 0x00009a00ff127b82 */ /* 0x001e220000000a00 */
[----:B--2---:R-:W-:-:S04]  /*07a0*/  IMAD.WIDE R8, R3, 0x4, R8 ;  /* 0x0000000403087825 */ /* 0x004fc800078e0208 */
[----:B0-----:R-:W-:Y:S01]  /*07b0*/  IMAD.WIDE R18, R0, 0x8, R18 ;  /* 0x0000000800127825 */ /* 0x001fe200078e0212 */
[----:B---3--:R-:W-:Y:S02]  /*07c0*/  SEL R21, R21, RZ, !P2 ;  /* 0x000000ff15157207 */ /* 0x008fe40005000000 */
[----:B----4-:R-:W-:-:S05]  /*07d0*/  SEL R20, R20, RZ, !P2 ;  /* 0x000000ff14147207 */ /* 0x010fca0005000000 */
[----:B------:R-:W-:Y:S01]  /*07e0*/  FADD R20, -R21, R20 ;  /* 0x0000001415147221 */ /* 0x000fe20000000100 */
[----:B-----5:R-:W-:Y:S01]  /*07f0*/  SEL R24, R6, RZ, !P2 ;  /* 0x000000ff06187207 */ /* 0x020fe20005000000 */
[----:B------:R-:W-:-:S04]  /*0800*/  IMAD R6, R5, 0x20000, R22 ;  /* 0x0002000005067824 */ /* 0x000fc800078e0216 */
[----:B------:R-:W-:Y:S01]  /*0810*/  FFMA R24, R20, R24, R21 ;  /* 0x0000001814187223 */ /* 0x000fe20000000015 */
[----:B------:R-:W-:Y:S01]  /*0820*/  CS2R R20, SRZ ;  /* 0x0000000000147805 */ /* 0x000fe2000001ff00 */
[----:B------:R-:W-:Y:S02]  /*0830*/  IMAD R27, R16, 0x1000, R6 ;  /* 0x00001000101b7824 */ /* 0x000fe400078e0206 */
[----:B------:R-:W-:-:S03]  /*0840*/  IMAD.MOV.U32 R22, RZ, RZ, RZ ;  /* 0x000000ffff167224 */ /* 0x000fc600078e00ff */
[----:B------:R0:W2:Y:S01]  /*0850*/  @!P1 LDG.E.EL.64 R20, desc[UR4][R12.64] ;  /* 0x000000040c149981 */ /* 0x0000a2000c2e1b00 */
[----:B------:R-:W-:Y:S02]  /*0860*/  IMAD.MOV.U32 R16, RZ, RZ, RZ ;  /* 0x000000ffff107224 */ /* 0x000fe400078e00ff */
[----:B------:R-:W-:Y:S01]  /*0870*/  IMAD.WIDE R10, R27, 0x4, R10 ;  /* 0x000000041b0a7825 */ /* 0x000fe200078e020a */
[----:B------:R-:W3:Y:S04]  /*0880*/  @!P2 LDG.E.EL R22, desc[UR4][R8.64] ;  /* 0x000000040816a981 */ /* 0x000ee8000c2e1900 */
[----:B------:R1:W4:Y:S01]  /*0890*/  @!P2 LDG.E.EL R16, desc[UR4][R8.64] ;  /* 0x000000040810a981 */ /* 0x000322000c2e1900 */
[----:B0-----:R-:W-:-:S06]  /*08a0*/  CS2R R12, SRZ ;  /* 0x00000000000c7805 */ /* 0x001fcc000001ff00 */
[----:B------:R0:W5:Y:S01]  /*08b0*/  @!P2 LDG.E.64 R12, desc[UR4][R10.64] ;  /* 0x000000040a0ca981 */ /* 0x000162000c1e1b00 */
[----:B-1----:R-:W-:Y:S02]  /*08c0*/  CS2R R8, SRZ ;  /* 0x0000000000087805 */ /* 0x002fe4000001ff00 */
[----:B0-----:R-:W-:-:S06]  /*08d0*/  CS2R R10, SRZ ;  /* 0x00000000000a7805 */ /* 0x001fcc000001ff00 */
[----:B------:R-:W4:Y:S01]  /*08e0*/  @!P1 LDG.E.EL.128 R8, desc[UR4][R18.64] ;  /* 0x0000000412089981 */ /* 0x000f22000c2e1d00 */
[----:B------:R-:W-:Y:S02]  /*08f0*/  SEL R26, R25, RZ, !P2 ;  /* 0x000000ff191a7207 */ /* 0x000fe40005000000 */
[----:B------:R-:W-:-:S05]  /*0900*/  SEL R23, R23, RZ, !P2 ;  /* 0x000000ff17177207 */ /* 0x000fca0005000000 */
[----:B------:R-:W-:Y:S01]  /*0910*/  FADD R26, -R23, R26 ;  /* 0x0000001a171a7221 */ /* 0x000fe20000000100 */
[----:B--2---:R-:W-:-:S04]  /*0920*/  SEL R21, R21, RZ, !P1 ;  /* 0x000000ff15157207 */ /* 0x004fc80004800000 */
[----:B------:R-:W-:Y:S02]  /*0930*/  SHF.R.U32.HI R25, RZ, 0x1d, R21 ;  /* 0x0000001dff197819 */ /* 0x000fe40000011615 */
[----:B------:R-:W-:Y:S02]  /*0940*/  SEL R28, R20, RZ, !P1 ;  /* 0x000000ff141c7207 */ /* 0x000fe40004800000 */
[----:B------:R-:W-:Y:S02]  /*0950*/  LOP3.LUT R25, R25, 0x4, RZ, 0xc0, !PT ;  /* 0x0000000419197812 */ /* 0x000fe400078ec0ff */
[----:B------:R-:W-:Y:S02]  /*0960*/  SEL R20, R7, RZ, !P2 ;  /* 0x000000ff07147207 */ /* 0x000fe40005000000 */
[----:B------:R-:W-:Y:S02]  /*0970*/  IADD3 R25, P0, R25, R28, RZ ;  /* 0x0000001c19197210 */ /* 0x000fe40007f1e0ff */
[----:B-----5:R-:W-:-:S02]  /*0980*/  SEL R7, R12, RZ, !P2 ;  /* 0x000000ff0c077207 */ /* 0x020fc40005000000 */
[----:B---3--:R-:W-:-:S03]  /*0990*/  SEL R22, R22, RZ, !P2 ;  /* 0x000000ff16167207 */ /* 0x008fc60005000000 */
[----:B------:R-:W-:-:S04]  /*09a0*/  FADD R24, -R7, R24 ;  /* 0x0000001807187221 */ /* 0x000fc80000000100 */
[----:B------:R-:W-:Y:S01]  /*09b0*/  FFMA R7, R24, R22, R7 ;  /* 0x0000001618077223 */ /* 0x000fe20000000007 */
[----:B----4-:R-:W-:Y:S01]  /*09c0*/  SEL R12, R8, RZ, !P1 ;  /* 0x000000ff080c7207 */ /* 0x010fe20004800000 */
[----:B------:R-:W-:Y:S01]  /*09d0*/  IMAD.X R8, RZ, RZ, R21, P0 ;  /* 0x000000ffff087224 */ /* 0x000fe200000e0615 */
[----:B------:R-:W-:-:S04]  /*09e0*/  SEL R9, R9, RZ, !P1 ;  /* 0x000000ff09097207 */ /* 0x000fc80004800000 */
[----:B------:R-:W-:Y:S02]  /*09f0*/  SHF.R.U32.HI R18, RZ, 0x1b, R9 ;  /* 0x0000001bff127819 */ /* 0x000fe40000011609 */
[C---:B------:R-:W-:Y:S01]  /*0a00*/  SHF.L.U64.HI R22, R25.reuse, 0x4, R8 ;  /* 0x0000000419167819 */ /* 0x040fe20000010208 */
[----:B------:R-:W-:Y:S01]  /*0a10*/  IMAD.SHL.U32 R25, R25, 0x10, RZ ;  /* 0x0000001019197824 */ /* 0x000fe200078e00ff */
[----:B------:R-:W-:Y:S02]  /*0a20*/  LEA R19, P0, R12, UR8, 0x2 ;  /* 0x000000080c137c11 */ /* 0x000fe4000f8010ff */
[----:B------:R-:W-:Y:S02]  /*0a30*/  LOP3.LUT R18, R18, 0x10, RZ, 0xc0, !PT ;  /* 0x0000001012127812 */ /* 0x000fe400078ec0ff */
[----:B------:R-:W-:Y:S02]  /*0a40*/  SEL R21, R11, RZ, !P1 ;  /* 0x000000ff0b157207 */ /* 0x000fe40004800000 */
[----:B------:R-:W-:-:S02]  /*0a50*/  SEL R8, R10, RZ, !P1 ;  /* 0x000000ff0a087207 */ /* 0x000fc40004800000 */
[----:B------:R-:W-:Y:S01]  /*0a60*/  LEA.HI.X R11, R12, UR9, R9, 0x2, P0 ;  /* 0x000000090c0b7c11 */ /* 0x000fe200080f1409 */
[----:B------:R-:W-:Y:S01]  /*0a70*/  VIADD R9, R4, 0xffffff20 ;  /* 0xffffff2004097836 */ /* 0x000fe20000000000 */
[----:B------:R-:W-:Y:S02]  /*0a80*/  IADD3 R10, P0, P3, R25, R19, R18 ;  /* 0x00000013190a7210 */ /* 0x000fe40007b1e012 */
[----:B------:R-:W-:Y:S01]  /*0a90*/  SHF.R.U32.HI R18, RZ, 0x1b, R21 ;  /* 0x0000001bff127819 */ /* 0x000fe20000011615 */
[----:B------:R-:W-:Y:S01]  /*0aa0*/  IMAD.SHL.U32 R24, R9, 0x10, RZ ;  /* 0x0000001009187824 */ /* 0x000fe200078e00ff */
[----:B------:R-:W-:Y:S01]  /*0ab0*/  IADD3.X R11, R22, R11, RZ, P0, P3 ;  /* 0x0000000b160b7210 */ /* 0x000fe200007e64ff */
[----:B------:R-:W-:Y:S01]  /*0ac0*/  FFMA R20, R26, R20, R23 ;  /* 0x000000141a147223 */ /* 0x000fe20000000017 */
[----:B------:R-:W-:Y:S02]  /*0ad0*/  SEL R13, R13, RZ, !P2 ;  /* 0x000000ff0d0d7207 */ /* 0x000fe40005000000 */
[----:B------:R-:W-:Y:S01]  /*0ae0*/  LEA R12, P4, R8, UR8, 0x2 ;  /* 0x00000008080c7c11 */ /* 0x000fe2000f8810ff */
[----:B------:R-:W-:Y:S01]  /*0af0*/  IMAD.WIDE R10, R24, 0x4, R10 ;  /* 0x00000004180a7825 */ /* 0x000fe200078e020a */
[----:B------:R-:W-:-:S03]  /*0b00*/  LOP3.LUT R18, R18, 0x10, RZ, 0xc0, !PT ;  /* 0x0000001012127812 */ /* 0x000fc600078ec0ff */
[----:B------:R-:W-:Y:S01]  /*0b10*/  FADD R26, -R13, R20 ;  /* 0x000000140d1a7221 */ /* 0x000fe20000000100 */
[----:B------:R-:W-:Y:S01]  /*0b20*/  IMAD.SHL.U32 R23, R5, 0x200, RZ ;  /* 0x0000020005177824 */ /* 0x000fe200078e00ff */
[----:B------:R-:W-:Y:S02]  /*0b30*/  LEA.HI.X R8, R8, UR9, R21, 0x2, P4 ;  /* 0x0000000908087c11 */ /* 0x000fe4000a0f1415 */
[----:B------:R-:W-:Y:S02]  /*0b40*/  CS2R R20, SRZ ;  /* 0x0000000000147805 */ /* 0x000fe4000001ff00 */
[----:B------:R-:W-:Y:S01]  /*0b50*/  IADD3 R12, P0, P3, R25, R12, R18 ;  /* 0x0000000c190c7210 */ /* 0x000fe20007b1e012 */
[----:B------:R-:W-:Y:S01]  /*0b60*/  IMAD.WIDE R10, R23, 0x4, R10 ;  /* 0x00000004170a7825 */ /* 0x000fe200078e020a */
[----:B------:R-:W0:Y:S01]  /*0b70*/  LDC.64 R18, c[0x0][0x258] ;  /* 0x00009600ff127b82 */ /* 0x000e220000000a00 */
[----:B------:R-:W-:-:S03]  /*0b80*/  SEL R16, R16, RZ, !P2 ;  /* 0x000000ff10107207 */ /* 0x000fc60005000000 */
[----:B------:R1:W2:Y:S02]  /*0b90*/  @!P1 LDG.E.EL R20, desc[UR4][R10.64] ;  /* 0x000000040a149981 */ /* 0x0002a4000c2e1900 */
[----:B------:R-:W-:Y:S01]  /*0ba0*/  FFMA R16, R26, R16, R13 ;  /* 0x000000101a107223 */ /* 0x000fe2000000000d */
[----:B------:R-:W-:Y:S01]  /*0bb0*/  IADD3.X R13, R22, R8, RZ, P0, P3 ;  /* 0x00000008160d7210 */ /* 0x000fe200007e64ff */
[----:B------:R-:W-:Y:S01]  /*0bc0*/  VIADD R8, R4, 0xffffffc0 ;  /* 0xffffffc004087836 */ /* 0x000fe20000000000 */
[----:B-1----:R-:W1:Y:S01]  /*0bd0*/  LDC.64 R10, c[0x0][0x278] ;  /* 0x00009e00ff0a7b82 */ /* 0x002e620000000a00 */
[----:B------:R-:W-:-:S03]  /*0be0*/  IMAD.WIDE R12, R24, 0x4, R12 ;  /* 0x00000004180c7825 */ /* 0x000fc600078e020c */
[----:B------:R-:W-:Y:S02]  /*0bf0*/  ISETP.GE.U32.AND P0, PT, R8, 0x80, PT ;  /* 0x000000800800780c */ /* 0x000fe40003f06070 */
[----:B------:R-:W-:Y:S01]  /*0c00*/  LEA R8, P3, R15, UR6, 0x2 ;  /* 0x000000060f087c11 */ /* 0x000fe2000f8610ff */
[----:B------:R-:W-:Y:S02]  /*0c10*/  IMAD R27, R9, 0x1000, R6 ;  /* 0x00001000091b7824 */ /* 0x000fe400078e0206 */
[----:B------:R-:W-:Y:S01]  /*0c20*/  IMAD.WIDE R12, R23, 0x4, R12 ;  /* 0x00000004170c7825 */ /* 0x000fe200078e020c */
[----:B------:R-:W-:Y:S02]  /*0c30*/  LEA.HI.X R9, R15, UR7, R14, 0x2, P3 ;  /* 0x000000070f097c11 */ /* 0x000fe400098f140e */
[----:B------:R-:W-:Y:S01]  /*0c40*/  CS2R R14, SRZ ;  /* 0x00000000000e7805 */ /* 0x000fe2000001ff00 */
[----:B------:R-:W-:Y:S01]  /*0c50*/  ULDC.64 UR6, c[0x0][0x2a8] ;  /* 0x0000aa0000067ab9 */ /* 0x000fe20000000a00 */
[----:B0-----:R-:W-:Y:S01]  /*0c60*/  IMAD.WIDE R18, R27, 0x4, R18 ;  /* 0x000000041b127825 */ /* 0x001fe200078e0212 */
[----:B------:R0:W3:Y:S04]  /*0c70*/  @!P1 LDG.E.EL R21, desc[UR4][R12.64] ;  /* 0x000000040c159981 */ /* 0x0000e8000c2e1900 */
[----:B------:R1:W4:Y:S01]  /*0c80*/  @!P1 LDG.E.64 R14, desc[UR4][R18.64] ;  /* 0x00000004120e9981 */ /* 0x000322000c1e1b00 */
[----:B0-----:R-:W-:Y:S01]  /*0c90*/  CS2R R12, SRZ ;  /* 0x00000000000c7805 */ /* 0x001fe2000001ff00 */
[----:B-1----:R-:W-:Y:S01]  /*0ca0*/  IMAD.WIDE R18, R0, 0x8, R10 ;  /* 0x0000000800127825 */ /* 0x002fe200078e020a */
[----:B------:R-:W-:-:S04]  /*0cb0*/  CS2R R10, SRZ ;  /* 0x00000000000a7805 */ /* 0x000fc8000001ff00 */
[----:B------:R0:W5:Y:S02]  /*0cc0*/  @!P0 LDG.E.64 R12, desc[UR4][R8.64+-0x100000] ;  /* 0xf0000004080c8981 */ /* 0x000164000c1e1b00 */
[----:B0-----:R-:W-:-:S06]  /*0cd0*/  CS2R R8, SRZ ;  /* 0x0000000000087805 */ /* 0x001fcc000001ff00 */
[----:B------:R-:W2:Y:S02]  /*0ce0*/  @!P1 LDG.E.EL.128 R8, desc[UR4][R18.64] ;  /* 0x0000000412089981 */ /* 0x000ea4000c2e1d00 */
[----:B--2---:R-:W-:Y:S02]  /*0cf0*/  SEL R29, R9, RZ, !P1 ;  /* 0x000000ff091d7207 */ /* 0x004fe40004800000 */
[----:B------:R-:W-:Y:S02]  /*0d00*/  SEL R9, R10, RZ, !P1 ;  /* 0x000000ff0a097207 */ /* 0x000fe40004800000 */
[----:B------:R-:W-:Y:S02]  /*0d10*/  SEL R28, R8, RZ, !P1 ;  /* 0x000000ff081c7207 */ /* 0x000fe40004800000 */
[----:B------:R-:W-:Y:S02]  /*0d20*/  SHF.R.U32.HI R10, RZ, 0x1b, R29 ;  /* 0x0000001bff0a7819 */ /* 0x000fe4000001161d */
[----:B------:R-:W-:-:S02]  /*0d30*/  SEL R26, R11, RZ, !P1 ;  /* 0x000000ff0b1a7207 */ /* 0x000fc40004800000 */
[----:B------:R-:W-:Y:S02]  /*0d40*/  LEA R27, P3, R28, UR8, 0x2 ;  /* 0x000000081c1b7c11 */ /* 0x000fe4000f8610ff */
[----:B------:R-:W-:Y:S02]  /*0d50*/  LOP3.LUT R10, R10, 0x10, RZ, 0xc0, !PT ;  /* 0x000000100a0a7812 */ /* 0x000fe400078ec0ff */
[----:B------:R-:W-:Y:S02]  /*0d60*/  SHF.R.U32.HI R8, RZ, 0x1b, R26 ;  /* 0x0000001bff087819 */ /* 0x000fe4000001161a */
[----:B------:R-:W-:Y:S02]  /*0d70*/  LEA.HI.X R11, R28, UR9, R29, 0x2, P3 ;  /* 0x000000091c0b7c11 */ /* 0x000fe400098f141d */
[----:B------:R-:W-:Y:S01]  /*0d80*/  IADD3 R18, P4, P5, R25, R27, R10 ;  /* 0x0000001b19127210 */ /* 0x000fe20007d9e00a */
[----:B------:R-:W0:Y:S01]  /*0d90*/  LDC.64 R28, c[0x0][0x288] ;  /* 0x0000a200ff1c7b82 */ /* 0x000e220000000a00 */
[----:B------:R-:W-:-:S02]  /*0da0*/  LEA R10, P3, R9, UR8, 0x2 ;  /* 0x00000008090a7c11 */ /* 0x000fc4000f8610ff */
[----:B------:R-:W-:Y:S02]  /*0db0*/  LOP3.LUT R8, R8, 0x10, RZ, 0xc0, !PT ;  /* 0x0000001008087812 */ /* 0x000fe400078ec0ff */
[----:B------:R-:W-:Y:S02]  /*0dc0*/  IADD3.X R19, R22, R11, RZ, P4, P5 ;  /* 0x0000000b16137210 */ /* 0x000fe400027ea4ff */
[----:B------:R-:W-:Y:S02]  /*0dd0*/  IADD3 R8, P4, P5, R25, R10, R8 ;  /* 0x0000000a19087210 */ /* 0x000fe40007d9e008 */
[----:B------:R-:W1:Y:S01]  /*0de0*/  LDC.64 R10, c[0x0][0x280] ;  /* 0x0000a000ff0a7b82 */ /* 0x000e620000000a00 */
[----:B------:R-:W-:-:S04]  /*0df0*/  IMAD.WIDE R18, R24, 0x4, R18 ;  /* 0x0000000418127825 */ /* 0x000fc800078e0212 */
[----:B------:R-:W-:Y:S02]  /*0e00*/  IMAD.MOV.U32 R25, RZ, RZ, RZ ;  /* 0x000000ffff197224 */ /* 0x000fe400078e00ff */
[----:B------:R-:W-:-:S05]  /*0e10*/  IMAD.WIDE R18, R23, 0x4, R18 ;  /* 0x0000000417127825 */ /* 0x000fca00078e0212 */
[----:B------:R2:W3:Y:S02]  /*0e20*/  @!P1 LDG.E.EL R25, desc[UR4][R18.64] ;  /* 0x0000000412199981 */ /* 0x0004e4000c2e1900 */
[----:B--2---:R-:W-:Y:S01]  /*0e30*/  CS2R R18, SRZ ;  /* 0x0000000000127805 */ /* 0x004fe2000001ff00 */
[----:B-1----:R-:W-:-:S05]  /*0e40*/  IMAD.WIDE R10, R0, 0x4, R10 ;  /* 0x00000004000a7825 */ /* 0x002fca00078e020a */
[----:B------:R1:W2:Y:S01]  /*0e50*/  @!P1 LDG.E.EL.64 R18, desc[UR4][R10.64] ;  /* 0x000000040a129981 */ /* 0x0002a2000c2e1b00 */
[----:B------:R-:W-:-:S04]  /*0e60*/  LEA.HI.X R9, R9, UR9, R26, 0x2, P3 ;  /* 0x0000000909097c11 */ /* 0x000fc800098f141a */
[----:B------:R-:W-:-:S03]  /*0e70*/  IADD3.X R9, R22, R9, RZ, P4, P5 ;  /* 0x0000000916097210 */ /* 0x000fc600027ea4ff */
[----:B------:R-:W-:Y:S01]  /*0e80*/  IMAD.WIDE R8, R24, 0x4, R8 ;  /* 0x0000000418087825 */ /* 0x000fe200078e0208 */
[----:B-1----:R-:W1:Y:S03]  /*0e90*/  LDC.64 R10, c[0x0][0x2a0] ;  /* 0x0000a800ff0a7b82 */ /* 0x002e660000000a00 */
[----:B------:R-:W-:Y:S02]  /*0ea0*/  IMAD.MOV.U32 R24, RZ, RZ, RZ ;  /* 0x000000ffff187224 */ /* 0x000fe400078e00ff */
[----:B------:R-:W-:-:S05]  /*0eb0*/  IMAD.WIDE R8, R23, 0x4, R8 ;  /* 0x0000000417087825 */ /* 0x000fca00078e0208 */
[----:B------:R0:W4:Y:S02]  /*0ec0*/  @!P1 LDG.E.EL R24, desc[UR4][R8.64] ;  /* 0x0000000408189981 */ /* 0x000124000c2e1900 */
[----:B0-----:R-:W0:Y:S01]  /*0ed0*/  LDC.64 R8, c[0x0][0x298] ;  /* 0x0000a600ff087b82 */ /* 0x001e220000000a00 */
[----:B------:R-:W-:Y:S02]  /*0ee0*/  ISETP.NE.AND P3, PT, R17, 0x100, PT ;  /* 0x000001001100780c */ /* 0x000fe40003f65270 */
[----:B------:R-:W-:Y:S01]  /*0ef0*/  CS2R R22, SRZ ;  /* 0x0000000000167805 */ /* 0x000fe2000001ff00 */
[----:B-1----:R-:W-:Y:S01]  /*0f00*/  IMAD.WIDE R26, R0, 0x8, R10 ;  /* 0x00000008001a7825 */ /* 0x002fe200078e020a */
[----:B------:R-:W-:-:S03]  /*0f10*/  CS2R R10, SRZ ;  /* 0x00000000000a7805 */ /* 0x000fc6000001ff00 */
[----:B0-----:R-:W-:-:S06]  /*0f20*/  IMAD.WIDE R8, R3, 0x8, R8 ;  /* 0x0000000803087825 */ /* 0x001fcc00078e0208 */
[----:B------:R0:W5:Y:S02]  /*0f30*/  @!P3 LDG.E.EL.64 R22, desc[UR4][R8.64] ;  /* 0x000000040816b981 */ /* 0x000164000c2e1b00 */
[----:B0-----:R-:W-:-:S06]  /*0f40*/  CS2R R8, SRZ ;  /* 0x0000000000087805 */ /* 0x001fcc000001ff00 */
[----:B------:R-:W5:Y:S01]  /*0f50*/  @!P3 LDG.E.EL.128 R8, desc[UR4][R26.64] ;  /* 0x000000041a08b981 */ /* 0x000f62000c2e1d00 */
[----:B------:R-:W-:Y:S01]  /*0f60*/  SEL R17, R20, RZ, !P1 ;  /* 0x000000ff14117207 */ /* 0x000fe20004800000 */
[----:B------:R-:W-:Y:S01]  /*0f70*/  IMAD.WIDE R28, R3, 0x4, R28 ;  /* 0x00000004031c7825 */ /* 0x000fe200078e021c */
[----:B---3--:R-:W-:-:S05]  /*0f80*/  SEL R20, R25, RZ, !P1 ;  /* 0x000000ff19147207 */ /* 0x008fca0004800000 */
[----:B------:R-:W-:Y:S01]  /*0f90*/  FADD R20, -R17, R20 ;  /* 0x0000001411147221 */ /* 0x000fe20000000100 */
[----:B--2---:R-:W-:-:S05]  /*0fa0*/  SEL R18, R18, RZ, !P1 ;  /* 0x000000ff12127207 */ /* 0x004fca0004800000 */
[----:B------:R-:W-:Y:S01]  /*0fb0*/  FFMA R20, R20, R18, R17 ;  /* 0x0000001214147223 */ /* 0x000fe20000000011 */
[----:B------:R-:W-:Y:S01]  /*0fc0*/  SEL R17, R19, RZ, !P1 ;  /* 0x000000ff13117207 */ /* 0x000fe20004800000 */
[----:B------:R-:W-:-:S06]  /*0fd0*/  IMAD.MOV.U32 R19, RZ, RZ, RZ ;  /* 0x000000ffff137224 */ /* 0x000fcc00078e00ff */
[----:B------:R-:W2:Y:S01]  /*0fe0*/  @!P1 LDG.E.EL R19, desc[UR4][R28.64] ;  /* 0x000000041c139981 */ /* 0x000ea2000c2e1900 */
[----:B------:R-:W-:Y:S02]  /*0ff0*/  SEL R21, R21, RZ, !P1 ;  /* 0x000000ff15157207 */ /* 0x000fe40004800000 */
[----:B----4-:R-:W-:-:S05]  /*1000*/  SEL R24, R24, RZ, !P1 ;  /* 0x000000ff18187207 */ /* 0x010fca0004800000 */
[----:B------:R-:W-:-:S04]  /*1010*/  FADD R24, -R21, R24 ;  /* 0x0000001815187221 */ /* 0x000fc80000000100 */
[----:B------:R-:W-:Y:S01]  /*1020*/  FFMA R17, R24, R17, R21 ;  /* 0x0000001118117223 */ /* 0x000fe20000000015 */
[----:B-----5:R-:W-:-:S04]  /*1030*/  SEL R18, R23, RZ, !P3 ;  /* 0x000000ff17127207 */ /* 0x020fc80005800000 */
[----:B------:R-:W-:Y:S02]  /*1040*/  SHF.R.U32.HI R24, RZ, 0x1e, R18 ;  /* 0x0000001eff187819 */ /* 0x000fe40000011612 */
[----:B------:R-:W-:Y:S02]  /*1050*/  SEL R23, R22, RZ, !P3 ;  /* 0x000000ff16177207 */ /* 0x000fe40005800000 */
[----:B------:R-:W-:-:S04]  /*1060*/  LOP3.LUT R24, R24, 0x2, RZ, 0xc0, !PT ;  /* 0x0000000218187812 */ /* 0x000fc800078ec0ff */
[----:B------:R-:W-:Y:S02]  /*1070*/  IADD3 R24, P4, R24, R23, RZ ;  /* 0x0000001718187210 */ /* 0x000fe40007f9e0ff */
[----:B------:R-:W-:-:S03]  /*1080*/  SEL R9, R9, RZ, !P3 ;  /* 0x000000ff09097207 */ /* 0x000fc60005800000 */
[----:B------:R-:W-:Y:S01]  /*1090*/  IMAD.X R23, RZ, RZ, R18, P4 ;  /* 0x000000ffff177224 */ /* 0x000fe200020e0612 */
[----:B------:R-:W-:Y:S02]  /*10a0*/  SEL R22, R8, RZ, !P3 ;  /* 0x000000ff08167207 */ /* 0x000fe40005800000 */
[----:B------:R-:W-:Y:S02]  /*10b0*/  SHF.R.U32.HI R27, RZ, 0x1c, R9 ;  /* 0x0000001cff1b7819 */ /* 0x000fe40000011609 */
[C---:B------:R-:W-:Y:S01]  /*10c0*/  SHF.L.U64.HI R23, R24.reuse, 0x3, R23 ;  /* 0x0000000318177819 */ /* 0x040fe20000010217 */
[----:B------:R-:W-:Y:S01]  /*10d0*/  IMAD.SHL.U32 R24, R24, 0x8, RZ ;  /* 0x0000000818187824 */ /* 0x000fe200078e00ff */
[----:B------:R-:W-:Y:S02]  /*10e0*/  LEA R26, P4, R22, UR6, 0x2 ;  /* 0x00000006161a7c11 */ /* 0x000fe4000f8810ff */
[----:B------:R-:W-:Y:S02]  /*10f0*/  SEL R8, R10, RZ, !P3 ;  /* 0x000000ff0a087207 */ /* 0x000fe40005800000 */
[----:B------:R-:W-:-:S02]  /*1100*/  SEL R11, R11, RZ, !P3 ;  /* 0x000000ff0b0b7207 */ /* 0x000fc40005800000 */
[----:B------:R-:W-:Y:S02]  /*1110*/  LOP3.LUT R27, R27, 0x8, RZ, 0xc0, !PT ;  /* 0x000000081b1b7812 */ /* 0x000fe400078ec0ff */
[----:B------:R-:W-:Y:S02]  /*1120*/  LEA.HI.X R10, R22, UR7, R9, 0x2, P4 ;  /* 0x00000007160a7c11 */ /* 0x000fe4000a0f1409 */
[----:B------:R-:W-:Y:S02]  /*1130*/  IADD3 R26, P4, P5, R24, R26, R27 ;  /* 0x0000001a181a7210 */ /* 0x000fe40007d9e01b */
[C---:B------:R-:W-:Y:S02]  /*1140*/  LEA R21, P6, R8.reuse, UR6, 0x2 ;  /* 0x0000000608157c11 */ /* 0x040fe4000f8c10ff */
[--C-:B------:R-:W-:Y:S02]  /*1150*/  SHF.R.U32.HI R9, RZ, 0x1c, R11.reuse ;  /* 0x0000001cff097819 */ /* 0x100fe4000001160b */
[----:B------:R-:W-:-:S02]  /*1160*/  LEA.HI.X R22, R8, UR7, R11, 0x2, P6 ;  /* 0x0000000708167c11 */ /* 0x000fc4000b0f140b */
[----:B------:R-:W-:Y:S02]  /*1170*/  LOP3.LUT R9, R9, 0x8, RZ, 0xc0, !PT ;  /* 0x0000000809097812 */ /* 0x000fe400078ec0ff */
[C---:B------:R-:W-:Y:S02]  /*1180*/  IADD3.X R27, R23.reuse, R10, RZ, P4, P5 ;  /* 0x0000000a171b7210 */ /* 0x040fe400027ea4ff */
[----:B------:R-:W0:Y:S01]  /*1190*/  LDC.64 R10, c[0x0][0x2b0] ;  /* 0x0000ac00ff0a7b82 */ /* 0x000e220000000a00 */
[----:B------:R-:W-:Y:S01]  /*11a0*/  IADD3 R8, P4, P5, R24, R21, R9 ;  /* 0x0000001518087210 */ /* 0x000fe20007d9e009 */
[----:B------:R-:W-:Y:S01]  /*11b0*/  VIADD R21, R4, 0xffffff00 ;  /* 0xffffff0004157836 */ /* 0x000fe20000000000 */
[----:B------:R-:W-:Y:S02]  /*11c0*/  SEL R14, R14, RZ, !P1 ;  /* 0x000000ff0e0e7207 */ /* 0x000fe40004800000 */
[----:B------:R-:W-:Y:S01]  /*11d0*/  IADD3.X R9, R23, R22, RZ, P4, P5 ;  /* 0x0000001617097210 */ /* 0x000fe200027ea4ff */
[----:B------:R-:W-:-:S02]  /*11e0*/  IMAD.SHL.U32 R22, R21, 0x4, RZ ;  /* 0x0000000415167824 */ /* 0x000fc400078e00ff */
[----:B------:R-:W-:Y:S02]  /*11f0*/  FADD R25, -R14, R20 ;  /* 0x000000140e197221 */ /* 0x000fe40000000100 */
[----:B------:R-:W-:-:S04]  /*1200*/  IMAD.WIDE R26, R22, 0x4, R26 ;  /* 0x00000004161a7825 */ /* 0x000fc800078e021a */
[----:B------:R-:W-:-:S04]  /*1210*/  IMAD.WIDE R8, R22, 0x4, R8 ;  /* 0x0000000416087825 */ /* 0x000fc800078e0208 */
[----:B------:R-:W-:Y:S02]  /*1220*/  IMAD.SHL.U32 R21, R5, 0x80, RZ ;  /* 0x0000008005157824 */ /* 0x000fe400078e00ff */
[----:B------:R-:W-:Y:S02]  /*1230*/  IMAD.MOV.U32 R20, RZ, RZ, RZ ;  /* 0x000000ffff147224 */ /* 0x000fe400078e00ff */
[----:B------:R-:W-:-:S04]  /*1240*/  IMAD.WIDE R26, R21, 0x4, R26 ;  /* 0x00000004151a7825 */ /* 0x000fc800078e021a */
[----:B------:R-:W-:-:S05]  /*1250*/  IMAD.WIDE R8, R21, 0x4, R8 ;  /* 0x0000000415087825 */ /* 0x000fca00078e0208 */
[----:B------:R1:W3:Y:S02]  /*1260*/  @!P3 LDG.E.EL R20, desc[UR4][R8.64] ;  /* 0x000000040814b981 */ /* 0x0002e4000c2e1900 */
[----:B-1----:R-:W-:Y:S02]  /*1270*/  CS2R R8, SRZ ;  /* 0x0000000000087805 */ /* 0x002fe4000001ff00 */
[----:B--2---:R-:W-:-:S05]  /*1280*/  SEL R19, R19, RZ, !P1 ;  /* 0x000000ff13137207 */ /* 0x004fca0004800000 */
[----:B------:R-:W-:Y:S01]  /*1290*/  FFMA R14, R25, R19, R14 ;  /* 0x00000013190e7223 */ /* 0x000fe2000000000e */
[----:B------:R-:W-:-:S06]  /*12a0*/  IMAD.MOV.U32 R19, RZ, RZ, RZ ;  /* 0x000000ffff137224 */ /* 0x000fcc00078e00ff */
[----:B------:R0:W2:Y:S02]  /*12b0*/  @!P3 LDG.E.EL R19, desc[UR4][R26.64] ;  /* 0x000000041a13b981 */ /* 0x0000a4000c2e1900 */
[----:B0-----:R-:W-:Y:S01]  /*12c0*/  IMAD.WIDE R26, R0, 0x8, R10 ;  /* 0x00000008001a7825 */ /* 0x001fe200078e020a */
[----:B------:R-:W-:-:S06]  /*12d0*/  CS2R R10, SRZ ;  /* 0x00000000000a7805 */ /* 0x000fcc000001ff00 */
[----:B------:R-:W4:Y:S01]  /*12e0*/  @!P3 LDG.E.EL.128 R8, desc[UR4][R26.64] ;  /* 0x000000041a08b981 */ /* 0x000f22000c2e1d00 */
[----:B------:R-:W-:-:S06]  /*12f0*/  IMAD.MOV.U32 R18, RZ, RZ, RZ ;  /* 0x000000ffff127224 */ /* 0x000fcc00078e00ff */
[----:B------:R0:W5:Y:S01]  /*1300*/  @!P1 LDG.E.EL R18, desc[UR4][R28.64] ;  /* 0x000000041c129981 */ /* 0x000162000c2e1900 */
[----:B----4-:R-:W-:Y:S02]  /*1310*/  SEL R25, R8, RZ, !P3 ;  /* 0x000000ff08197207 */ /* 0x010fe40005800000 */
[----:B------:R-:W-:Y:S02]  /*1320*/  SEL R8, R9, RZ, !P3 ;  /* 0x000000ff09087207 */ /* 0x000fe40005800000 */
[----:B------:R-:W-:Y:S02]  /*1330*/  SEL R9, R11, RZ, !P3 ;  /* 0x000000ff0b097207 */ /* 0x000fe40005800000 */
[----:B0-----:R-:W-:Y:S02]  /*1340*/  SHF.R.U32.HI R28, RZ, 0x1c, R8 ;  /* 0x0000001cff1c7819 */ /* 0x001fe40000011608 */
[----:B------:R-:W-:Y:S02]  /*1350*/  LEA R29, P4, R25, UR6, 0x2 ;  /* 0x00000006191d7c11 */ /* 0x000fe4000f8810ff */
[----:B------:R-:W-:-:S02]  /*1360*/  LOP3.LUT R26, R28, 0x8, RZ, 0xc0, !PT ;  /* 0x000000081c1a7812 */ /* 0x000fc400078ec0ff */
[----:B------:R-:W-:Y:S02]  /*1370*/  SHF.R.U32.HI R11, RZ, 0x1c, R9 ;  /* 0x0000001cff0b7819 */ /* 0x000fe40000011609 */
[----:B------:R-:W-:Y:S02]  /*1380*/  SEL R28, R10, RZ, !P3 ;  /* 0x000000ff0a1c7207 */ /* 0x000fe40005800000 */
[----:B------:R-:W-:Y:S02]  /*1390*/  LEA.HI.X R25, R25, UR7, R8, 0x2, P4 ;  /* 0x0000000719197c11 */ /* 0x000fe4000a0f1408 */
[----:B------:R-:W-:Y:S02]  /*13a0*/  IADD3 R26, P5, P6, R24, R29, R26 ;  /* 0x0000001d181a7210 */ /* 0x000fe40007ebe01a */
[----:B------:R-:W-:Y:S02]  /*13b0*/  LOP3.LUT R11, R11, 0x8, RZ, 0xc0, !PT ;  /* 0x000000080b0b7812 */ /* 0x000fe400078ec0ff */
[----:B------:R-:W-:-:S02]  /*13c0*/  LEA R8, P4, R28, UR6, 0x2 ;  /* 0x000000061c087c11 */ /* 0x000fc4000f8810ff */
[----:B------:R-:W-:Y:S02]  /*13d0*/  IADD3.X R27, R23, R25, RZ, P5, P6 ;  /* 0x00000019171b7210 */ /* 0x000fe40002fec4ff */
[----:B------:R-:W-:Y:S02]  /*13e0*/  IADD3 R8, P5, P6, R24, R8, R11 ;  /* 0x0000000818087210 */ /* 0x000fe40007ebe00b */
[----:B------:R-:W0:Y:S01]  /*13f0*/  LDC.64 R10, c[0x0][0x2b8] ;  /* 0x0000ae00ff0a7b82 */ /* 0x000e220000000a00 */
[----:B------:R-:W-:Y:S01]  /*1400*/  LEA.HI.X R28, R28, UR7, R9, 0x2, P4 ;  /* 0x000000071c1c7c11 */ /* 0x000fe2000a0f1409 */
[----:B------:R-:W-:Y:S01]  /*1410*/  IMAD.WIDE R26, R22, 0x4, R26 ;  /* 0x00000004161a7825 */ /* 0x000fe200078e021a */
[----:B------:R-:W-:Y:S02]  /*1420*/  CS2R R24, SRZ ;  /* 0x0000000000187805 */ /* 0x000fe4000001ff00 */
[----:B--2---:R-:W-:Y:S01]  /*1430*/  SEL R19, R19, RZ, !P3 ;  /* 0x000000ff13137207 */ /* 0x004fe20005800000 */
[----:B------:R-:W-:Y:S01]  /*1440*/  ULDC.64 UR6, c[0x0][0x2e0] ;  /* 0x0000b80000067ab9 */ /* 0x000fe20000000a00 */
[----:B------:R-:W-:Y:S01]  /*1450*/  IADD3.X R9, R23, R28, RZ, P5, P6 ;  /* 0x0000001c17097210 */ /* 0x000fe20002fec4ff */
[----:B------:R-:W-:-:S04]  /*1460*/  IMAD.WIDE R26, R21, 0x4, R26 ;  /* 0x00000004151a7825 */ /* 0x000fc800078e021a */
[----:B------:R-:W-:Y:S01]  /*1470*/  IMAD.WIDE R22, R22, 0x4, R8 ;  /* 0x0000000416167825 */ /* 0x000fe200078e0208 */
[----:B------:R-:W-:Y:S01]  /*1480*/  CS2R R8, SRZ ;  /* 0x0000000000087805 */ /* 0x000fe2000001ff00 */
[----:B------:R1:W2:Y:S02]  /*1490*/  @!P3 LDG.E.EL R24, desc[UR4][R26.64] ;  /* 0x000000041a18b981 */ /* 0x0002a4000c2e1900 */
[----:B------:R-:W-:-:S05]  /*14a0*/  IMAD.WIDE R22, R21, 0x4, R22 ;  /* 0x0000000415167825 */ /* 0x000fca00078e0216 */
[----:B------:R4:W5:Y:S01]  /*14b0*/  @!P3 LDG.E.EL R25, desc[UR4][R22.64] ;  /* 0x000000041619b981 */ /* 0x000962000c2e1900 */
[----:B0-----:R-:W-:Y:S01]  /*14c0*/  IMAD.WIDE R10, R0, 0x4, R10 ;  /* 0x00000004000a7825 */ /* 0x001fe200078e020a */
[----:B-1----:R-:W0:Y:S04]  /*14d0*/  LDC.64 R26, c[0x0][0x290] ;  /* 0x0000a400ff1a7b82 */ /* 0x002e280000000a00 */
[----:B------:R1:W5:Y:S04]  /*14e0*/  @!P3 LDG.E.EL.64 R8, desc[UR4][R10.64] ;  /* 0x000000040a08b981 */ /* 0x000368000c2e1b00 */
[----:B----4-:R-:W4:Y:S01]  /*14f0*/  LDC.64 R22, c[0x0][0x2c0] ;  /* 0x0000b000ff167b82 */ /* 0x010f220000000a00 */
[----:B------:R-:W-:-:S04]  /*1500*/  VIADD R21, R4, 0xffffff00 ;  /* 0xffffff0004157836 */ /* 0x000fc80000000000 */
[----:B------:R-:W-:Y:S01]  /*1510*/  IMAD R21, R21, 0x1000, R6 ;  /* 0x0000100015157824 */ /* 0x000fe200078e0206 */
[----:B-1----:R-:W-:-:S03]  /*1520*/  CS2R R10, SRZ ;  /* 0x00000000000a7805 */ /* 0x002fc6000001ff00 */
[----:B0-----:R-:W-:-:S04]  /*1530*/  IMAD.WIDE R26, R21, 0x4, R26 ;  /* 0x00000004151a7825 */ /* 0x001fc800078e021a */
[----:B------:R-:W-:Y:S01]  /*1540*/  IMAD.MOV.U32 R21, RZ, RZ, RZ ;  /* 0x000000ffff157224 */ /* 0x000fe200078e00ff */
[----:B------:R0:W5:Y:S01]  /*1550*/  @!P3 LDG.E.64 R10, desc[UR4][R26.64] ;  /* 0x000000041a0ab981 */ /* 0x000162000c1e1b00 */
[----:B----4-:R-:W-:-:S05]  /*1560*/  IMAD.WIDE R22, R3, 0x4, R22 ;  /* 0x0000000403167825 */ /* 0x010fca00078e0216 */
[----:B------:R-:W4:Y:S01]  /*1570*/  @!P3 LDG.E.EL R21, desc[UR4][R22.64] ;  /* 0x000000041615b981 */ /* 0x000f22000c2e1900 */
[----:B---3--:R-:W-:Y:S02]  /*1580*/  SEL R20, R20, RZ, !P3 ;  /* 0x000000ff14147207 */ /* 0x008fe40005800000 */
[C---:B------:R-:W-:Y:S01]  /*1590*/  ISETP.GT.AND P4, PT, R4.reuse, 0x11f, PT ;  /* 0x0000011f0400780c */ /* 0x040fe20003f84270 */
[----:B0-----:R-:W-:-:S05]  /*15a0*/  IMAD.SHL.U32 R27, R4, 0x1000, RZ ;  /* 0x00001000041b7824 */ /* 0x001fca00078e00ff */
[----:B------:R-:W-:Y:S01]  /*15b0*/  IADD3 R27, R27, -0x120000, R6 ;  /* 0xffee00001b1b7810 */ /* 0x000fe20007ffe006 */
[----:B------:R-:W-:-:S04]  /*15c0*/  IMAD R6, R5, -0x140000, R2 ;  /* 0xffec000005067824 */ /* 0x000fc800078e0202 */
[----:B------:R-:W-:Y:S01]  /*15d0*/  IMAD R6, R5, 0x40000, R6 ;  /* 0x0004000005067824 */ /* 0x000fe200078e0206 */
[----:B--2---:R-:W-:-:S05]  /*15e0*/  SEL R24, R24, RZ, !P3 ;  /* 0x000000ff18187207 */ /* 0x004fca0005800000 */
[----:B------:R-:W-:Y:S01]  /*15f0*/  FADD R24, -R19, R24 ;  /* 0x0000001813187221 */ /* 0x000fe20000000100 */
[----:B-----5:R-:W-:Y:S02]  /*1600*/  SEL R25, R25, RZ, !P3 ;  /* 0x000000ff19197207 */ /* 0x020fe40005800000 */
[----:B------:R-:W-:Y:S02]  /*1610*/  SEL R8, R8, RZ, !P3 ;  /* 0x000000ff08087207 */ /* 0x000fe40005800000 */
[----:B------:R-:W-:-:S03]  /*1620*/  SEL R9, R9, RZ, !P3 ;  /* 0x000000ff09097207 */ /* 0x000fc60005800000 */
[----:B------:R-:W-:Y:S01]  /*1630*/  FFMA R26, R24, R8, R19 ;  /* 0x00000008181a7223 */ /* 0x000fe20000000013 */
[----:B------:R-:W-:Y:S01]  /*1640*/  FADD R19, -R20, R25 ;  /* 0x0000001914137221 */ /* 0x000fe20000000100 */
[----:B------:R-:W-:Y:S01]  /*1650*/  IMAD.SHL.U32 R25, R5, 0x20, RZ ;  /* 0x0000002005197824 */ /* 0x000fe200078e00ff */
[----:B------:R-:W-:Y:S02]  /*1660*/  SHF.R.S32.HI R8, RZ, 0x1f, R4 ;  /* 0x0000001fff087819 */ /* 0x000fe40000011404 */
[----:B------:R-:W-:Y:S02]  /*1670*/  FFMA R19, R19, R9, R20 ;  /* 0x0000000913137223 */ /* 0x000fe40000000014 */
[----:B------:R-:W-:-:S04]  /*1680*/  IADD3 R9, P5, R4, R25, RZ ;  /* 0x0000001904097210 */ /* 0x000fc80007fbe0ff */
[----:B------:R-:W-:Y:S02]  /*1690*/  LEA.HI.X.SX32 R8, R25, R8, 0x1, P5 ;  /* 0x0000000819087211 */ /* 0x000fe400028f0eff */
[----:B------:R-:W-:-:S04]  /*16a0*/  LEA R28, P5, R9, UR6, 0x2 ;  /* 0x00000006091c7c11 */ /* 0x000fc8000f8a10ff */
[----:B------:R-:W-:Y:S02]  /*16b0*/  LEA.HI.X R29, R9, UR7, R8, 0x2, P5 ;  /* 0x00000007091d7c11 */ /* 0x000fe4000a8f1408 */
[----:B------:R-:W0:Y:S01]  /*16c0*/  LDC.64 R8, c[0x0][0x2f0] ;  /* 0x0000bc00ff087b82 */ /* 0x000e220000000a00 */
[----:B------:R-:W-:-:S06]  /*16d0*/  CS2R R24, SRZ ;  /* 0x0000000000187805 */ /* 0x000fcc000001ff00 */
[----:B------:R0:W2:Y:S01]  /*16e0*/  @!P3 LDG.E.EL R25, desc[UR4][R22.64] ;  /* 0x000000041619b981 */ /* 0x0000a2000c2e1900 */
[----:B------:R-:W-:Y:S01]  /*16f0*/  IMAD.MOV.U32 R20, RZ, RZ, RZ ;  /* 0x000000ffff147224 */ /* 0x000fe200078e00ff */
[----:B------:R-:W-:Y:S02]  /*1700*/  ISETP.GE.AND P5, PT, R4, 0x40, PT ;  /* 0x000000400400780c */ /* 0x000fe40003fa6270 */
[----:B------:R-:W3:Y:S01]  /*1710*/  @P4 LDG.E.EL R24, desc[UR4][R28.64+-0x480] ;  /* 0xfffb80041c184981 */ /* 0x000ee2000c2e1900 */
[----:B0-----:R-:W-:Y:S01]  /*1720*/  IMAD.WIDE R22, R0, 0x4, R8 ;  /* 0x0000000400167825 */ /* 0x001fe200078e0208 */
[----:B------:R-:W-:Y:S02]  /*1730*/  CS2R R8, SRZ ;  /* 0x0000000000087805 */ /* 0x000fe4000001ff00 */
[----:B------:R-:W5:Y:S04]  /*1740*/  @P4 LDG.E.EL R20, desc[UR4][R28.64+-0x480] ;  /* 0xfffb80041c144981 */ /* 0x000f68000c2e1900 */
[----:B------:R0:W5:Y:S02]  /*1750*/  @P4 LDG.E.EL.64 R8, desc[UR4][R22.64] ;  /* 0x0000000416084981 */ /* 0x000164000c2e1b00 */
[----:B0-----:R-:W0:Y:S01]  /*1760*/  LDC.64 R22, c[0x0][0x2f8] ;  /* 0x0000be00ff167b82 */ /* 0x001e220000000a00 */
[----:B------:R-:W-:-:S02]  /*1770*/  IMAD.MOV.U32 R0, RZ, RZ, RZ ;  /* 0x000000ffff007224 */ /* 0x000fc400078e00ff */
[----:B0-----:R-:W-:-:S04]  /*1780*/  IMAD.WIDE R22, R3, 0x4, R22 ;  /* 0x0000000403167825 */ /* 0x001fc800078e0216 */
[----:B------:R-:W-:Y:S01]  /*1790*/  IMAD.MOV.U32 R3, RZ, RZ, RZ ;  /* 0x000000ffff037224 */ /* 0x000fe200078e00ff */
[----:B------:R-:W5:Y:S05]  /*17a0*/  @P4 LDG.E.EL R0, desc[UR4][R22.64] ;  /* 0x0000000416004981 */ /* 0x000f6a000c2e1900 */
[----:B------:R0:W5:Y:S02]  /*17b0*/  @P4 LDG.E.EL R3, desc[UR4][R22.64] ;  /* 0x0000000416034981 */ /* 0x000164000c2e1900 */
[----:B0-----:R-:W0:Y:S01]  /*17c0*/  LDC.64 R22, c[0x0][0x2c8] ;  /* 0x0000b200ff167b82 */ /* 0x001e220000000a00 */
[----:B------:R-:W-:Y:S01]  /*17d0*/  CS2R R4, SRZ ;  /* 0x0000000000047805 */ /* 0x000fe2000001ff00 */
[----:B0-----:R-:W-:-:S05]  /*17e0*/  IMAD.WIDE R22, R27, 0x4, R22 ;  /* 0x000000041b167825 */ /* 0x001fca00078e0216 */
[----:B------:R0:W5:Y:S02]  /*17f0*/  @P4 LDG.E.64 R4, desc[UR4][R22.64] ;  /* 0x0000000416044981 */ /* 0x000164000c1e1b00 */
[----:B0-----:R-:W0:Y:S01]  /*1800*/  LDC.64 R22, c[0x0][0x210] ;  /* 0x00008400ff167b82 */ /* 0x001e220000000a00 */
[----:B------:R-:W-:Y:S02]  /*1810*/  SEL R27, R10, RZ, !P3 ;  /* 0x000000ff0a1b7207 */ /* 0x000fe40005800000 */
[----:B----4-:R-:W-:-:S03]  /*1820*/  SEL R21, R21, RZ, !P3 ;  /* 0x000000ff15157207 */ /* 0x010fc60005800000 */
[----:B------:R-:W-:-:S04]  /*1830*/  FADD R26, -R27, R26 ;  /* 0x0000001a1b1a7221 */ /* 0x000fc80000000100 */
[----:B------:R-:W-:Y:S01]  /*1840*/  FFMA R21, R26, R21, R27 ;  /* 0x000000151a157223 */ /* 0x000fe2000000001b */
[----:B0-----:R-:W-:Y:S01]  /*1850*/  IMAD.WIDE R26, R6, 0x4, R22 ;  /* 0x00000004061a7825 */ /* 0x001fe200078e0216 */
[----:B------:R-:W-:-:S06]  /*1860*/  CS2R R22, SRZ ;  /* 0x0000000000167805 */ /* 0x000fcc000001ff00 */
[----:B------:R-:W4:Y:S01]  /*1870*/  @!P5 LDG.E.64 R22, desc[UR4][R26.64] ;  /* 0x000000041a16d981 */ /* 0x000f22000c1e1b00 */
[----:B------:R-:W-:-:S05]  /*1880*/  SEL R6, R11, RZ, !P3 ;  /* 0x000000ff0b067207 */ /* 0x000fca0005800000 */
[----:B------:R-:W-:Y:S01]  /*1890*/  FADD R19, -R6, R19 ;  /* 0x0000001306137221 */ /* 0x000fe20000000100 */
[----:B------:R-:W-:Y:S02]  /*18a0*/  SEL R15, R15, RZ, !P1 ;  /* 0x000000ff0f0f7207 */ /* 0x000fe40004800000 */
[----:B------:R-:W-:Y:S02]  /*18b0*/  SEL R18, R18, RZ, !P1 ;  /* 0x000000ff12127207 */ /* 0x000fe40004800000 */
[----:B------:R-:W-:Y:S02]  /*18c0*/  SEL R12, R12, RZ, !P0 ;  /* 0x000000ff0c0c7207 */ /* 0x000fe40004000000 */
[----:B------:R-:W-:Y:S02]  /*18d0*/  SEL R13, R13, RZ, !P0 ;  /* 0x000000ff0d0d7207 */ /* 0x000fe40004000000 */
[----:B--2---:R-:W-:Y:S02]  /*18e0*/  SEL R25, R25, RZ, !P3 ;  /* 0x000000ff19197207 */ /* 0x004fe40005800000 */
[----:B---3--:R-:W-:-:S03]  /*18f0*/  SEL R24, R24, RZ, P4 ;  /* 0x000000ff18187207 */ /* 0x008fc60002000000 */
[----:B------:R-:W-:Y:S02]  /*1900*/  FFMA R6, R19, R25, R6 ;  /* 0x0000001913067223 */ /* 0x000fe40000000006 */
[----:B------:R-:W-:Y:S01]  /*1910*/  FADD R19, R24, -R24 ;  /* 0x8000001818137221 */ /* 0x000fe20000000000 */
[----:B-----5:R-:W-:Y:S02]  /*1920*/  SEL R11, R20, RZ, P4 ;  /* 0x000000ff140b7207 */ /* 0x020fe40002000000 */
[----:B------:R-:W-:-:S03]  /*1930*/  SEL R8, R8, RZ, P4 ;  /* 0x000000ff08087207 */ /* 0x000fc60002000000 */
[----:B------:R-:W-:Y:S01]  /*1940*/  FADD R10, R11, -R11 ;  /* 0x8000000b0b0a7221 */ /* 0x000fe20000000000 */
[----:B------:R-:W-:-:S03]  /*1950*/  SEL R9, R9, RZ, P4 ;  /* 0x000000ff09097207 */ /* 0x000fc60002000000 */
[----:B------:R-:W-:Y:S02]  /*1960*/  FFMA R11, R10, R8, R11 ;  /* 0x000000080a0b7223 */ /* 0x000fe4000000000b */
[----:B------:R-:W-:Y:S01]  /*1970*/  FFMA R9, R19, R9, R24 ;  /* 0x0000000913097223 */ /* 0x000fe20000000018 */
[----:B------:R-:W-:Y:S02]  /*1980*/  SEL R0, R0, RZ, P4 ;  /* 0x000000ff00007207 */ /* 0x000fe40002000000 */
[----:B------:R-:W-:Y:S02]  /*1990*/  SEL R3, R3, RZ, P4 ;  /* 0x000000ff03037207 */ /* 0x000fe40002000000 */
[----:B------:R-:W-:Y:S02]  /*19a0*/  SEL R8, R4, RZ, P4 ;  /* 0x000000ff04087207 */ /* 0x000fe40002000000 */
[----:B------:R-:W-:Y:S02]  /*19b0*/  SEL R10, R5, RZ, P4 ;  /* 0x000000ff050a7207 */ /* 0x000fe40002000000 */
[----:B------:R-:W0:Y:S01]  /*19c0*/  LDC.64 R4, c[0x0][0x300] ;  /* 0x0000c000ff047b82 */ /* 0x000e220000000a00 */
[----:B------:R-:W-:-:S02]  /*19d0*/  FADD R11, -R8, R11 ;  /* 0x0000000b080b7221 */ /* 0x000fc40000000100 */
[----:B------:R-:W-:Y:S02]  /*19e0*/  FADD R9, -R10, R9 ;  /* 0x000000090a097221 */ /* 0x000fe40000000100 */
[----:B------:R-:W-:Y:S01]  /*19f0*/  FFMA R8, R11, R0, R8 ;  /* 0x000000000b087223 */ /* 0x000fe20000000008 */
[----:B------:R-:W-:Y:S01]  /*1a00*/  FADD R0, -R15, R17 ;  /* 0x000000110f007221 */ /* 0x000fe20000000100 */
[----:B------:R-:W-:-:S03]  /*1a10*/  FFMA R3, R9, R3, R10 ;  /* 0x0000000309037223 */ /* 0x000fc6000000000a */
[----:B------:R-:W-:Y:S01]  /*1a20*/  FFMA R15, R0, R18, R15 ;  /* 0x00000012000f7223 */ /* 0x000fe2000000000f */
[----:B------:R-:W-:Y:S02]  /*1a30*/  @P3 FSEL R21, R8, RZ, P4 ;  /* 0x000000ff08153208 */ /* 0x000fe40002000000 */
[----:B------:R-:W-:Y:S02]  /*1a40*/  @P3 FSEL R6, R3, RZ, P4 ;  /* 0x000000ff03063208 */ /* 0x000fe40002000000 */
[----:B------:R-:W-:Y:S02]  /*1a50*/  @P2 FSEL R7, R14, R21, !P1 ;  /* 0x000000150e072208 */ /* 0x000fe40004800000 */
[----:B------:R-:W-:Y:S01]  /*1a60*/  @P2 FSEL R16, R15, R6, !P1 ;  /* 0x000000060f102208 */ /* 0x000fe20004800000 */
[----:B0-----:R-:W-:Y:S01]  /*1a70*/  IMAD.WIDE R4, R2, 0x4, R4 ;  /* 0x0000000402047825 */ /* 0x001fe200078e0204 */
[----:B----4-:R-:W-:Y:S02]  /*1a80*/  SEL R22, R22, RZ, !P5 ;  /* 0x000000ff16167207 */ /* 0x010fe40006800000 */
[----:B------:R-:W-:-:S02]  /*1a90*/  SEL R23, R23, RZ, !P5 ;  /* 0x000000ff17177207 */ /* 0x000fc40006800000 */
[----:B------:R-:W-:Y:S02]  /*1aa0*/  @P5 SEL R22, R12, R7, !P0 ;  /* 0x000000070c165207 */ /* 0x000fe40004000000 */
[----:B------:R-:W-:-:S05]  /*1ab0*/  @P5 SEL R23, R13, R16, !P0 ;  /* 0x000000100d175207 */ /* 0x000fca0004000000 */
[----:B------:R-:W-:Y:S01]  /*1ac0*/  STG.E.64 desc[UR4][R4.64], R22 ;  /* 0x0000001604007986 */ /* 0x000fe2000c101b04 */
[----:B------:R-:W-:Y:S05]  /*1ad0*/  EXIT ;  /* 0x000000000000794d */ /* 0x000fea0003800000 */
.L_x_0:
[----:B------:R-:W-:-:S00]  /*1ae0*/  BRA `(.L_x_0) ;  /* 0xfffffffc00fc7947 */ /* 0x000fc0000383ffff */
[----:B------:R-:W-:-:S00]  /*1af0*/  NOP ;  /* 0x0000000000007918 */ /* 0x000fc00000000000 */
        /* <DEDUP_REMOVED lines=8> */
.L_x_1:


//--------------------- .nv.constant0.triton_poi_fused_cat_28 --------------------------
	.section	.nv.constant0.triton_poi_fused_cat_28,"a",@progbits
	.sectionflags	@""
	.align	4
.nv.constant0.triton_poi_fused_cat_28:
	.zero		780
